//
// Generated by NVIDIA NVVM Compiler
//
// Compiler Build ID: CL-36424714
// Cuda compilation tools, release 13.0, V13.0.88
// Based on NVVM 20.0.0
//

.version 9.0
.target sm_100
.address_size 64

	// .globl	init_rng
.extern .func free
(
	.param .b64 free_param_0
)
;
.extern .func  (.param .b64 func_retval0) malloc
(
	.param .b64 malloc_param_0
)
;
.global .align 4 .b8 precalc_xorwow_matrix[102400];
.global .align 4 .b8 precalc_xorwow_offset_matrix[102400];
.global .align 4 .b8 mrg32k3aM1[2304];
.global .align 4 .b8 mrg32k3aM2[2304];
.global .align 4 .b8 mrg32k3aM1SubSeq[2016];
.global .align 4 .b8 mrg32k3aM2SubSeq[2016];
.global .align 4 .b8 mrg32k3aM1Seq[2304];
.global .align 4 .b8 mrg32k3aM2Seq[2304];
.const .align 8 .b8 __cr_lgamma_table[72];

.visible .entry init_rng(
	.param .u32 init_rng_param_0,
	.param .u64 .ptr .align 1 init_rng_param_1,
	.param .u64 init_rng_param_2,
	.param .u64 init_rng_param_3
)
{
	.reg .pred 	%p<48>;
	.reg .b32 	%r<810>;
	.reg .b64 	%rd<31>;

	ld.param.u32 	%r365, [init_rng_param_0];
	ld.param.u64 	%rd13, [init_rng_param_1];
	ld.param.u64 	%rd14, [init_rng_param_2];
	ld.param.u64 	%rd15, [init_rng_param_3];
	mov.u32 	%r366, %ctaid.x;
	mov.u32 	%r367, %ntid.x;
	mov.u32 	%r368, %tid.x;
	mad.lo.s32 	%r1, %r366, %r367, %r368;
	setp.ge.s32 	%p1, %r1, %r365;
	@%p1 bra 	$L__BB0_86;
	cvta.to.global.u64 	%rd16, %rd13;
	cvt.s64.s32 	%rd29, %r1;
	mul.wide.s32 	%rd17, %r1, 48;
	add.s64 	%rd2, %rd16, %rd17;
	cvt.u32.u64 	%r369, %rd14;
	xor.b32  	%r370, %r369, -1429050551;
	mul.lo.s32 	%r371, %r370, 1099087573;
	{ .reg .b32 tmp; mov.b64 {tmp, %r372}, %rd14; }
	xor.b32  	%r373, %r372, -136515619;
	mul.lo.s32 	%r374, %r373, -1703105765;
	add.s32 	%r375, %r371, %r374;
	add.s32 	%r2, %r375, 6615241;
	add.s32 	%r376, %r371, 123456789;
	st.global.v2.u32 	[%rd2], {%r2, %r376};
	xor.b32  	%r377, %r371, 362436069;
	add.s32 	%r378, %r374, 521288629;
	st.global.v2.u32 	[%rd2+8], {%r377, %r378};
	xor.b32  	%r379, %r374, 88675123;
	add.s32 	%r380, %r371, 5783321;
	st.global.v2.u32 	[%rd2+16], {%r379, %r380};
	setp.eq.s32 	%p2, %r1, 0;
	@%p2 bra 	$L__BB0_43;
	mov.b32 	%r622, 0;
$L__BB0_3:
	and.b64  	%rd4, %rd29, 3;
	setp.eq.s64 	%p3, %rd4, 0;
	@%p3 bra 	$L__BB0_42;
	mul.wide.u32 	%rd18, %r622, 3200;
	mov.u64 	%rd19, precalc_xorwow_matrix;
	add.s64 	%rd5, %rd19, %rd18;
	cvt.u32.u64 	%r4, %rd4;
	mov.b32 	%r623, 0;
$L__BB0_5:
	mov.b32 	%r636, 0;
	mov.u32 	%r637, %r636;
	mov.u32 	%r638, %r636;
	mov.u32 	%r639, %r636;
	mov.u32 	%r640, %r636;
	mov.u32 	%r629, %r636;
$L__BB0_6:
	mul.wide.u32 	%rd20, %r629, 4;
	add.s64 	%rd21, %rd2, %rd20;
	ld.global.u32 	%r12, [%rd21+4];
	shl.b32 	%r13, %r629, 5;
	mov.b32 	%r635, 0;
$L__BB0_7:
	.pragma "nounroll";
	shr.u32 	%r385, %r12, %r635;
	and.b32  	%r386, %r385, 1;
	setp.eq.b32 	%p4, %r386, 1;
	not.pred 	%p5, %p4;
	add.s32 	%r387, %r13, %r635;
	mul.lo.s32 	%r388, %r387, 5;
	mul.wide.u32 	%rd22, %r388, 4;
	add.s64 	%rd6, %rd5, %rd22;
	@%p5 bra 	$L__BB0_9;
	ld.global.u32 	%r389, [%rd6];
	xor.b32  	%r640, %r640, %r389;
	ld.global.u32 	%r390, [%rd6+4];
	xor.b32  	%r639, %r639, %r390;
	ld.global.u32 	%r391, [%rd6+8];
	xor.b32  	%r638, %r638, %r391;
	ld.global.u32 	%r392, [%rd6+12];
	xor.b32  	%r637, %r637, %r392;
	ld.global.u32 	%r393, [%rd6+16];
	xor.b32  	%r636, %r636, %r393;
$L__BB0_9:
	and.b32  	%r395, %r385, 2;
	setp.eq.s32 	%p6, %r395, 0;
	@%p6 bra 	$L__BB0_11;
	ld.global.u32 	%r396, [%rd6+20];
	xor.b32  	%r640, %r640, %r396;
	ld.global.u32 	%r397, [%rd6+24];
	xor.b32  	%r639, %r639, %r397;
	ld.global.u32 	%r398, [%rd6+28];
	xor.b32  	%r638, %r638, %r398;
	ld.global.u32 	%r399, [%rd6+32];
	xor.b32  	%r637, %r637, %r399;
	ld.global.u32 	%r400, [%rd6+36];
	xor.b32  	%r636, %r636, %r400;
$L__BB0_11:
	and.b32  	%r402, %r385, 4;
	setp.eq.s32 	%p7, %r402, 0;
	@%p7 bra 	$L__BB0_13;
	ld.global.u32 	%r403, [%rd6+40];
	xor.b32  	%r640, %r640, %r403;
	ld.global.u32 	%r404, [%rd6+44];
	xor.b32  	%r639, %r639, %r404;
	ld.global.u32 	%r405, [%rd6+48];
	xor.b32  	%r638, %r638, %r405;
	ld.global.u32 	%r406, [%rd6+52];
	xor.b32  	%r637, %r637, %r406;
	ld.global.u32 	%r407, [%rd6+56];
	xor.b32  	%r636, %r636, %r407;
$L__BB0_13:
	and.b32  	%r409, %r385, 8;
	setp.eq.s32 	%p8, %r409, 0;
	@%p8 bra 	$L__BB0_15;
	ld.global.u32 	%r410, [%rd6+60];
	xor.b32  	%r640, %r640, %r410;
	ld.global.u32 	%r411, [%rd6+64];
	xor.b32  	%r639, %r639, %r411;
	ld.global.u32 	%r412, [%rd6+68];
	xor.b32  	%r638, %r638, %r412;
	ld.global.u32 	%r413, [%rd6+72];
	xor.b32  	%r637, %r637, %r413;
	ld.global.u32 	%r414, [%rd6+76];
	xor.b32  	%r636, %r636, %r414;
$L__BB0_15:
	and.b32  	%r416, %r385, 16;
	setp.eq.s32 	%p9, %r416, 0;
	@%p9 bra 	$L__BB0_17;
	ld.global.u32 	%r417, [%rd6+80];
	xor.b32  	%r640, %r640, %r417;
	ld.global.u32 	%r418, [%rd6+84];
	xor.b32  	%r639, %r639, %r418;
	ld.global.u32 	%r419, [%rd6+88];
	xor.b32  	%r638, %r638, %r419;
	ld.global.u32 	%r420, [%rd6+92];
	xor.b32  	%r637, %r637, %r420;
	ld.global.u32 	%r421, [%rd6+96];
	xor.b32  	%r636, %r636, %r421;
$L__BB0_17:
	and.b32  	%r423, %r385, 32;
	setp.eq.s32 	%p10, %r423, 0;
	@%p10 bra 	$L__BB0_19;
	ld.global.u32 	%r424, [%rd6+100];
	xor.b32  	%r640, %r640, %r424;
	ld.global.u32 	%r425, [%rd6+104];
	xor.b32  	%r639, %r639, %r425;
	ld.global.u32 	%r426, [%rd6+108];
	xor.b32  	%r638, %r638, %r426;
	ld.global.u32 	%r427, [%rd6+112];
	xor.b32  	%r637, %r637, %r427;
	ld.global.u32 	%r428, [%rd6+116];
	xor.b32  	%r636, %r636, %r428;
$L__BB0_19:
	and.b32  	%r430, %r385, 64;
	setp.eq.s32 	%p11, %r430, 0;
	@%p11 bra 	$L__BB0_21;
	ld.global.u32 	%r431, [%rd6+120];
	xor.b32  	%r640, %r640, %r431;
	ld.global.u32 	%r432, [%rd6+124];
	xor.b32  	%r639, %r639, %r432;
	ld.global.u32 	%r433, [%rd6+128];
	xor.b32  	%r638, %r638, %r433;
	ld.global.u32 	%r434, [%rd6+132];
	xor.b32  	%r637, %r637, %r434;
	ld.global.u32 	%r435, [%rd6+136];
	xor.b32  	%r636, %r636, %r435;
$L__BB0_21:
	and.b32  	%r437, %r385, 128;
	setp.eq.s32 	%p12, %r437, 0;
	@%p12 bra 	$L__BB0_23;
	ld.global.u32 	%r438, [%rd6+140];
	xor.b32  	%r640, %r640, %r438;
	ld.global.u32 	%r439, [%rd6+144];
	xor.b32  	%r639, %r639, %r439;
	ld.global.u32 	%r440, [%rd6+148];
	xor.b32  	%r638, %r638, %r440;
	ld.global.u32 	%r441, [%rd6+152];
	xor.b32  	%r637, %r637, %r441;
	ld.global.u32 	%r442, [%rd6+156];
	xor.b32  	%r636, %r636, %r442;
$L__BB0_23:
	and.b32  	%r444, %r385, 256;
	setp.eq.s32 	%p13, %r444, 0;
	@%p13 bra 	$L__BB0_25;
	ld.global.u32 	%r445, [%rd6+160];
	xor.b32  	%r640, %r640, %r445;
	ld.global.u32 	%r446, [%rd6+164];
	xor.b32  	%r639, %r639, %r446;
	ld.global.u32 	%r447, [%rd6+168];
	xor.b32  	%r638, %r638, %r447;
	ld.global.u32 	%r448, [%rd6+172];
	xor.b32  	%r637, %r637, %r448;
	ld.global.u32 	%r449, [%rd6+176];
	xor.b32  	%r636, %r636, %r449;
$L__BB0_25:
	and.b32  	%r451, %r385, 512;
	setp.eq.s32 	%p14, %r451, 0;
	@%p14 bra 	$L__BB0_27;
	ld.global.u32 	%r452, [%rd6+180];
	xor.b32  	%r640, %r640, %r452;
	ld.global.u32 	%r453, [%rd6+184];
	xor.b32  	%r639, %r639, %r453;
	ld.global.u32 	%r454, [%rd6+188];
	xor.b32  	%r638, %r638, %r454;
	ld.global.u32 	%r455, [%rd6+192];
	xor.b32  	%r637, %r637, %r455;
	ld.global.u32 	%r456, [%rd6+196];
	xor.b32  	%r636, %r636, %r456;
$L__BB0_27:
	and.b32  	%r458, %r385, 1024;
	setp.eq.s32 	%p15, %r458, 0;
	@%p15 bra 	$L__BB0_29;
	ld.global.u32 	%r459, [%rd6+200];
	xor.b32  	%r640, %r640, %r459;
	ld.global.u32 	%r460, [%rd6+204];
	xor.b32  	%r639, %r639, %r460;
	ld.global.u32 	%r461, [%rd6+208];
	xor.b32  	%r638, %r638, %r461;
	ld.global.u32 	%r462, [%rd6+212];
	xor.b32  	%r637, %r637, %r462;
	ld.global.u32 	%r463, [%rd6+216];
	xor.b32  	%r636, %r636, %r463;
$L__BB0_29:
	and.b32  	%r465, %r385, 2048;
	setp.eq.s32 	%p16, %r465, 0;
	@%p16 bra 	$L__BB0_31;
	ld.global.u32 	%r466, [%rd6+220];
	xor.b32  	%r640, %r640, %r466;
	ld.global.u32 	%r467, [%rd6+224];
	xor.b32  	%r639, %r639, %r467;
	ld.global.u32 	%r468, [%rd6+228];
	xor.b32  	%r638, %r638, %r468;
	ld.global.u32 	%r469, [%rd6+232];
	xor.b32  	%r637, %r637, %r469;
	ld.global.u32 	%r470, [%rd6+236];
	xor.b32  	%r636, %r636, %r470;
$L__BB0_31:
	and.b32  	%r472, %r385, 4096;
	setp.eq.s32 	%p17, %r472, 0;
	@%p17 bra 	$L__BB0_33;
	ld.global.u32 	%r473, [%rd6+240];
	xor.b32  	%r640, %r640, %r473;
	ld.global.u32 	%r474, [%rd6+244];
	xor.b32  	%r639, %r639, %r474;
	ld.global.u32 	%r475, [%rd6+248];
	xor.b32  	%r638, %r638, %r475;
	ld.global.u32 	%r476, [%rd6+252];
	xor.b32  	%r637, %r637, %r476;
	ld.global.u32 	%r477, [%rd6+256];
	xor.b32  	%r636, %r636, %r477;
$L__BB0_33:
	and.b32  	%r479, %r385, 8192;
	setp.eq.s32 	%p18, %r479, 0;
	@%p18 bra 	$L__BB0_35;
	ld.global.u32 	%r480, [%rd6+260];
	xor.b32  	%r640, %r640, %r480;
	ld.global.u32 	%r481, [%rd6+264];
	xor.b32  	%r639, %r639, %r481;
	ld.global.u32 	%r482, [%rd6+268];
	xor.b32  	%r638, %r638, %r482;
	ld.global.u32 	%r483, [%rd6+272];
	xor.b32  	%r637, %r637, %r483;
	ld.global.u32 	%r484, [%rd6+276];
	xor.b32  	%r636, %r636, %r484;
$L__BB0_35:
	and.b32  	%r486, %r385, 16384;
	setp.eq.s32 	%p19, %r486, 0;
	@%p19 bra 	$L__BB0_37;
	ld.global.u32 	%r487, [%rd6+280];
	xor.b32  	%r640, %r640, %r487;
	ld.global.u32 	%r488, [%rd6+284];
	xor.b32  	%r639, %r639, %r488;
	ld.global.u32 	%r489, [%rd6+288];
	xor.b32  	%r638, %r638, %r489;
	ld.global.u32 	%r490, [%rd6+292];
	xor.b32  	%r637, %r637, %r490;
	ld.global.u32 	%r491, [%rd6+296];
	xor.b32  	%r636, %r636, %r491;
$L__BB0_37:
	and.b32  	%r493, %r385, 32768;
	setp.eq.s32 	%p20, %r493, 0;
	@%p20 bra 	$L__BB0_39;
	ld.global.u32 	%r494, [%rd6+300];
	xor.b32  	%r640, %r640, %r494;
	ld.global.u32 	%r495, [%rd6+304];
	xor.b32  	%r639, %r639, %r495;
	ld.global.u32 	%r496, [%rd6+308];
	xor.b32  	%r638, %r638, %r496;
	ld.global.u32 	%r497, [%rd6+312];
	xor.b32  	%r637, %r637, %r497;
	ld.global.u32 	%r498, [%rd6+316];
	xor.b32  	%r636, %r636, %r498;
$L__BB0_39:
	add.s32 	%r635, %r635, 16;
	setp.ne.s32 	%p21, %r635, 32;
	@%p21 bra 	$L__BB0_7;
	mad.lo.s32 	%r499, %r629, -31, %r13;
	add.s32 	%r629, %r499, 1;
	setp.ne.s32 	%p22, %r629, 5;
	@%p22 bra 	$L__BB0_6;
	st.global.u32 	[%rd2+4], %r640;
	st.global.u32 	[%rd2+8], %r639;
	st.global.u32 	[%rd2+12], %r638;
	st.global.u32 	[%rd2+16], %r637;
	st.global.u32 	[%rd2+20], %r636;
	add.s32 	%r623, %r623, 1;
	setp.lt.u32 	%p23, %r623, %r4;
	@%p23 bra 	$L__BB0_5;
$L__BB0_42:
	shr.u64 	%rd7, %rd29, 2;
	add.s32 	%r622, %r622, 1;
	setp.lt.u64 	%p24, %rd29, 4;
	mov.u64 	%rd29, %rd7;
	@%p24 bra 	$L__BB0_43;
	bra.uni 	$L__BB0_3;
$L__BB0_43:
	setp.eq.s64 	%p25, %rd15, 0;
	@%p25 bra 	$L__BB0_85;
	mov.b32 	%r716, 0;
	mov.u64 	%rd24, precalc_xorwow_offset_matrix;
	mov.u64 	%rd30, %rd15;
$L__BB0_45:
	and.b64  	%rd9, %rd30, 3;
	setp.eq.s64 	%p26, %rd9, 0;
	@%p26 bra 	$L__BB0_84;
	mul.wide.u32 	%rd23, %r716, 3200;
	add.s64 	%rd10, %rd24, %rd23;
	cvt.u32.u64 	%r185, %rd9;
	mov.b32 	%r717, 0;
$L__BB0_47:
	mov.b32 	%r730, 0;
	mov.u32 	%r731, %r730;
	mov.u32 	%r732, %r730;
	mov.u32 	%r733, %r730;
	mov.u32 	%r734, %r730;
	mov.u32 	%r723, %r730;
$L__BB0_48:
	mul.wide.u32 	%rd25, %r723, 4;
	add.s64 	%rd26, %rd2, %rd25;
	ld.global.u32 	%r193, [%rd26+4];
	shl.b32 	%r194, %r723, 5;
	mov.b32 	%r729, 0;
$L__BB0_49:
	.pragma "nounroll";
	shr.u32 	%r504, %r193, %r729;
	and.b32  	%r505, %r504, 1;
	setp.eq.b32 	%p27, %r505, 1;
	not.pred 	%p28, %p27;
	add.s32 	%r506, %r194, %r729;
	mul.lo.s32 	%r507, %r506, 5;
	mul.wide.u32 	%rd27, %r507, 4;
	add.s64 	%rd11, %rd10, %rd27;
	@%p28 bra 	$L__BB0_51;
	ld.global.u32 	%r508, [%rd11];
	xor.b32  	%r734, %r734, %r508;
	ld.global.u32 	%r509, [%rd11+4];
	xor.b32  	%r733, %r733, %r509;
	ld.global.u32 	%r510, [%rd11+8];
	xor.b32  	%r732, %r732, %r510;
	ld.global.u32 	%r511, [%rd11+12];
	xor.b32  	%r731, %r731, %r511;
	ld.global.u32 	%r512, [%rd11+16];
	xor.b32  	%r730, %r730, %r512;
$L__BB0_51:
	and.b32  	%r514, %r504, 2;
	setp.eq.s32 	%p29, %r514, 0;
	@%p29 bra 	$L__BB0_53;
	ld.global.u32 	%r515, [%rd11+20];
	xor.b32  	%r734, %r734, %r515;
	ld.global.u32 	%r516, [%rd11+24];
	xor.b32  	%r733, %r733, %r516;
	ld.global.u32 	%r517, [%rd11+28];
	xor.b32  	%r732, %r732, %r517;
	ld.global.u32 	%r518, [%rd11+32];
	xor.b32  	%r731, %r731, %r518;
	ld.global.u32 	%r519, [%rd11+36];
	xor.b32  	%r730, %r730, %r519;
$L__BB0_53:
	and.b32  	%r521, %r504, 4;
	setp.eq.s32 	%p30, %r521, 0;
	@%p30 bra 	$L__BB0_55;
	ld.global.u32 	%r522, [%rd11+40];
	xor.b32  	%r734, %r734, %r522;
	ld.global.u32 	%r523, [%rd11+44];
	xor.b32  	%r733, %r733, %r523;
	ld.global.u32 	%r524, [%rd11+48];
	xor.b32  	%r732, %r732, %r524;
	ld.global.u32 	%r525, [%rd11+52];
	xor.b32  	%r731, %r731, %r525;
	ld.global.u32 	%r526, [%rd11+56];
	xor.b32  	%r730, %r730, %r526;
$L__BB0_55:
	and.b32  	%r528, %r504, 8;
	setp.eq.s32 	%p31, %r528, 0;
	@%p31 bra 	$L__BB0_57;
	ld.global.u32 	%r529, [%rd11+60];
	xor.b32  	%r734, %r734, %r529;
	ld.global.u32 	%r530, [%rd11+64];
	xor.b32  	%r733, %r733, %r530;
	ld.global.u32 	%r531, [%rd11+68];
	xor.b32  	%r732, %r732, %r531;
	ld.global.u32 	%r532, [%rd11+72];
	xor.b32  	%r731, %r731, %r532;
	ld.global.u32 	%r533, [%rd11+76];
	xor.b32  	%r730, %r730, %r533;
$L__BB0_57:
	and.b32  	%r535, %r504, 16;
	setp.eq.s32 	%p32, %r535, 0;
	@%p32 bra 	$L__BB0_59;
	ld.global.u32 	%r536, [%rd11+80];
	xor.b32  	%r734, %r734, %r536;
	ld.global.u32 	%r537, [%rd11+84];
	xor.b32  	%r733, %r733, %r537;
	ld.global.u32 	%r538, [%rd11+88];
	xor.b32  	%r732, %r732, %r538;
	ld.global.u32 	%r539, [%rd11+92];
	xor.b32  	%r731, %r731, %r539;
	ld.global.u32 	%r540, [%rd11+96];
	xor.b32  	%r730, %r730, %r540;
$L__BB0_59:
	and.b32  	%r542, %r504, 32;
	setp.eq.s32 	%p33, %r542, 0;
	@%p33 bra 	$L__BB0_61;
	ld.global.u32 	%r543, [%rd11+100];
	xor.b32  	%r734, %r734, %r543;
	ld.global.u32 	%r544, [%rd11+104];
	xor.b32  	%r733, %r733, %r544;
	ld.global.u32 	%r545, [%rd11+108];
	xor.b32  	%r732, %r732, %r545;
	ld.global.u32 	%r546, [%rd11+112];
	xor.b32  	%r731, %r731, %r546;
	ld.global.u32 	%r547, [%rd11+116];
	xor.b32  	%r730, %r730, %r547;
$L__BB0_61:
	and.b32  	%r549, %r504, 64;
	setp.eq.s32 	%p34, %r549, 0;
	@%p34 bra 	$L__BB0_63;
	ld.global.u32 	%r550, [%rd11+120];
	xor.b32  	%r734, %r734, %r550;
	ld.global.u32 	%r551, [%rd11+124];
	xor.b32  	%r733, %r733, %r551;
	ld.global.u32 	%r552, [%rd11+128];
	xor.b32  	%r732, %r732, %r552;
	ld.global.u32 	%r553, [%rd11+132];
	xor.b32  	%r731, %r731, %r553;
	ld.global.u32 	%r554, [%rd11+136];
	xor.b32  	%r730, %r730, %r554;
$L__BB0_63:
	and.b32  	%r556, %r504, 128;
	setp.eq.s32 	%p35, %r556, 0;
	@%p35 bra 	$L__BB0_65;
	ld.global.u32 	%r557, [%rd11+140];
	xor.b32  	%r734, %r734, %r557;
	ld.global.u32 	%r558, [%rd11+144];
	xor.b32  	%r733, %r733, %r558;
	ld.global.u32 	%r559, [%rd11+148];
	xor.b32  	%r732, %r732, %r559;
	ld.global.u32 	%r560, [%rd11+152];
	xor.b32  	%r731, %r731, %r560;
	ld.global.u32 	%r561, [%rd11+156];
	xor.b32  	%r730, %r730, %r561;
$L__BB0_65:
	and.b32  	%r563, %r504, 256;
	setp.eq.s32 	%p36, %r563, 0;
	@%p36 bra 	$L__BB0_67;
	ld.global.u32 	%r564, [%rd11+160];
	xor.b32  	%r734, %r734, %r564;
	ld.global.u32 	%r565, [%rd11+164];
	xor.b32  	%r733, %r733, %r565;
	ld.global.u32 	%r566, [%rd11+168];
	xor.b32  	%r732, %r732, %r566;
	ld.global.u32 	%r567, [%rd11+172];
	xor.b32  	%r731, %r731, %r567;
	ld.global.u32 	%r568, [%rd11+176];
	xor.b32  	%r730, %r730, %r568;
$L__BB0_67:
	and.b32  	%r570, %r504, 512;
	setp.eq.s32 	%p37, %r570, 0;
	@%p37 bra 	$L__BB0_69;
	ld.global.u32 	%r571, [%rd11+180];
	xor.b32  	%r734, %r734, %r571;
	ld.global.u32 	%r572, [%rd11+184];
	xor.b32  	%r733, %r733, %r572;
	ld.global.u32 	%r573, [%rd11+188];
	xor.b32  	%r732, %r732, %r573;
	ld.global.u32 	%r574, [%rd11+192];
	xor.b32  	%r731, %r731, %r574;
	ld.global.u32 	%r575, [%rd11+196];
	xor.b32  	%r730, %r730, %r575;
$L__BB0_69:
	and.b32  	%r577, %r504, 1024;
	setp.eq.s32 	%p38, %r577, 0;
	@%p38 bra 	$L__BB0_71;
	ld.global.u32 	%r578, [%rd11+200];
	xor.b32  	%r734, %r734, %r578;
	ld.global.u32 	%r579, [%rd11+204];
	xor.b32  	%r733, %r733, %r579;
	ld.global.u32 	%r580, [%rd11+208];
	xor.b32  	%r732, %r732, %r580;
	ld.global.u32 	%r581, [%rd11+212];
	xor.b32  	%r731, %r731, %r581;
	ld.global.u32 	%r582, [%rd11+216];
	xor.b32  	%r730, %r730, %r582;
$L__BB0_71:
	and.b32  	%r584, %r504, 2048;
	setp.eq.s32 	%p39, %r584, 0;
	@%p39 bra 	$L__BB0_73;
	ld.global.u32 	%r585, [%rd11+220];
	xor.b32  	%r734, %r734, %r585;
	ld.global.u32 	%r586, [%rd11+224];
	xor.b32  	%r733, %r733, %r586;
	ld.global.u32 	%r587, [%rd11+228];
	xor.b32  	%r732, %r732, %r587;
	ld.global.u32 	%r588, [%rd11+232];
	xor.b32  	%r731, %r731, %r588;
	ld.global.u32 	%r589, [%rd11+236];
	xor.b32  	%r730, %r730, %r589;
$L__BB0_73:
	and.b32  	%r591, %r504, 4096;
	setp.eq.s32 	%p40, %r591, 0;
	@%p40 bra 	$L__BB0_75;
	ld.global.u32 	%r592, [%rd11+240];
	xor.b32  	%r734, %r734, %r592;
	ld.global.u32 	%r593, [%rd11+244];
	xor.b32  	%r733, %r733, %r593;
	ld.global.u32 	%r594, [%rd11+248];
	xor.b32  	%r732, %r732, %r594;
	ld.global.u32 	%r595, [%rd11+252];
	xor.b32  	%r731, %r731, %r595;
	ld.global.u32 	%r596, [%rd11+256];
	xor.b32  	%r730, %r730, %r596;
$L__BB0_75:
	and.b32  	%r598, %r504, 8192;
	setp.eq.s32 	%p41, %r598, 0;
	@%p41 bra 	$L__BB0_77;
	ld.global.u32 	%r599, [%rd11+260];
	xor.b32  	%r734, %r734, %r599;
	ld.global.u32 	%r600, [%rd11+264];
	xor.b32  	%r733, %r733, %r600;
	ld.global.u32 	%r601, [%rd11+268];
	xor.b32  	%r732, %r732, %r601;
	ld.global.u32 	%r602, [%rd11+272];
	xor.b32  	%r731, %r731, %r602;
	ld.global.u32 	%r603, [%rd11+276];
	xor.b32  	%r730, %r730, %r603;
$L__BB0_77:
	and.b32  	%r605, %r504, 16384;
	setp.eq.s32 	%p42, %r605, 0;
	@%p42 bra 	$L__BB0_79;
	ld.global.u32 	%r606, [%rd11+280];
	xor.b32  	%r734, %r734, %r606;
	ld.global.u32 	%r607, [%rd11+284];
	xor.b32  	%r733, %r733, %r607;
	ld.global.u32 	%r608, [%rd11+288];
	xor.b32  	%r732, %r732, %r608;
	ld.global.u32 	%r609, [%rd11+292];
	xor.b32  	%r731, %r731, %r609;
	ld.global.u32 	%r610, [%rd11+296];
	xor.b32  	%r730, %r730, %r610;
$L__BB0_79:
	and.b32  	%r612, %r504, 32768;
	setp.eq.s32 	%p43, %r612, 0;
	@%p43 bra 	$L__BB0_81;
	ld.global.u32 	%r613, [%rd11+300];
	xor.b32  	%r734, %r734, %r613;
	ld.global.u32 	%r614, [%rd11+304];
	xor.b32  	%r733, %r733, %r614;
	ld.global.u32 	%r615, [%rd11+308];
	xor.b32  	%r732, %r732, %r615;
	ld.global.u32 	%r616, [%rd11+312];
	xor.b32  	%r731, %r731, %r616;
	ld.global.u32 	%r617, [%rd11+316];
	xor.b32  	%r730, %r730, %r617;
$L__BB0_81:
	add.s32 	%r729, %r729, 16;
	setp.ne.s32 	%p44, %r729, 32;
	@%p44 bra 	$L__BB0_49;
	mad.lo.s32 	%r618, %r723, -31, %r194;
	add.s32 	%r723, %r618, 1;
	setp.ne.s32 	%p45, %r723, 5;
	@%p45 bra 	$L__BB0_48;
	st.global.u32 	[%rd2+4], %r734;
	st.global.u32 	[%rd2+8], %r733;
	st.global.u32 	[%rd2+12], %r732;
	st.global.u32 	[%rd2+16], %r731;
	st.global.u32 	[%rd2+20], %r730;
	add.s32 	%r717, %r717, 1;
	setp.lt.u32 	%p46, %r717, %r185;
	@%p46 bra 	$L__BB0_47;
$L__BB0_84:
	shr.u64 	%rd12, %rd30, 2;
	add.s32 	%r716, %r716, 1;
	setp.gt.u64 	%p47, %rd30, 3;
	mov.u64 	%rd30, %rd12;
	@%p47 bra 	$L__BB0_45;
$L__BB0_85:
	cvt.u32.u64 	%r619, %rd15;
	mad.lo.s32 	%r620, %r619, 362437, %r2;
	st.global.u32 	[%rd2], %r620;
	mov.b32 	%r621, 0;
	st.global.v2.u32 	[%rd2+24], {%r621, %r621};
	st.global.u32 	[%rd2+32], %r621;
	mov.b64 	%rd28, 0;
	st.global.u64 	[%rd2+40], %rd28;
$L__BB0_86:
	ret;

}
	// .globl	generate_rr_sets
.visible .entry generate_rr_sets(
	.param .u64 .ptr .align 1 generate_rr_sets_param_0,
	.param .u64 .ptr .align 1 generate_rr_sets_param_1,
	.param .u64 .ptr .align 1 generate_rr_sets_param_2,
	.param .u64 .ptr .align 1 generate_rr_sets_param_3,
	.param .u64 .ptr .align 1 generate_rr_sets_param_4,
	.param .u32 generate_rr_sets_param_5,
	.param .u32 generate_rr_sets_param_6,
	.param .u32 generate_rr_sets_param_7,
	.param .u64 .ptr .align 1 generate_rr_sets_param_8
)
{
	.reg .pred 	%p<18>;
	.reg .b16 	%rs<3>;
	.reg .b32 	%r<193>;
	.reg .b32 	%f<28>;
	.reg .b64 	%rd<86>;

	ld.param.u64 	%rd41, [generate_rr_sets_param_0];
	ld.param.u64 	%rd42, [generate_rr_sets_param_2];
	ld.param.u64 	%rd38, [generate_rr_sets_param_3];
	ld.param.u64 	%rd39, [generate_rr_sets_param_4];
	ld.param.u32 	%r62, [generate_rr_sets_param_5];
	ld.param.u32 	%r63, [generate_rr_sets_param_7];
	ld.param.u64 	%rd40, [generate_rr_sets_param_8];
	cvta.to.global.u64 	%rd1, %rd42;
	cvta.to.global.u64 	%rd2, %rd41;
	mov.u32 	%r64, %ntid.x;
	mov.u32 	%r65, %ctaid.x;
	mov.u32 	%r66, %tid.x;
	mad.lo.s32 	%r1, %r64, %r65, %r66;
	setp.ge.u32 	%p1, %r1, %r63;
	@%p1 bra 	$L__BB1_28;
	cvta.to.global.u64 	%rd43, %rd40;
	mul.wide.u32 	%rd44, %r1, 48;
	add.s64 	%rd3, %rd43, %rd44;
	cvt.rn.f32.s32 	%f1, %r62;
	ld.global.v2.u32 	{%r67, %r68}, [%rd3];
	shr.u32 	%r69, %r68, 2;
	xor.b32  	%r70, %r69, %r68;
	ld.global.v2.u32 	{%r71, %r72}, [%rd3+8];
	ld.global.v2.u32 	{%r73, %r74}, [%rd3+16];
	st.global.v2.u32 	[%rd3+8], {%r72, %r73};
	shl.b32 	%r75, %r74, 4;
	shl.b32 	%r76, %r70, 1;
	xor.b32  	%r77, %r76, %r75;
	xor.b32  	%r78, %r77, %r70;
	xor.b32  	%r79, %r78, %r74;
	st.global.v2.u32 	[%rd3+16], {%r74, %r79};
	add.s32 	%r80, %r67, 362437;
	st.global.v2.u32 	[%rd3], {%r80, %r71};
	add.s32 	%r81, %r79, %r80;
	cvt.rn.f32.u32 	%f2, %r81;
	fma.rn.f32 	%f3, %f2, 0f2F800000, 0f2F000000;
	mul.f32 	%f4, %f3, %f1;
	cvt.rpi.f32.f32 	%f5, %f4;
	add.f32 	%f6, %f5, 0fBF800000;
	cvt.rzi.s32.f32 	%r82, %f6;
	{ // callseq 0, 0
	.param .b64 param0;
	st.param.b64 	[param0], 24;
	.param .b64 retval0;
	call.uni (retval0), 
	malloc, 
	(
	param0
	);
	ld.param.b64 	%rd81, [retval0];
	} // callseq 0
	st.u32 	[%rd81], %r82;
	{ // callseq 1, 0
	.param .b64 param0;
	st.param.b64 	[param0], 24;
	.param .b64 retval0;
	call.uni (retval0), 
	malloc, 
	(
	param0
	);
	ld.param.b64 	%rd46, [retval0];
	} // callseq 1
	mov.b32 	%r83, -1;
	st.u32 	[%rd46], %r83;
	st.u64 	[%rd46+16], %rd81;
	st.u64 	[%rd81+8], %rd46;
	ld.u32 	%r172, [%rd81];
	setp.eq.s32 	%p2, %r172, -1;
	@%p2 bra 	$L__BB1_27;
	mul.lo.s32 	%r3, %r62, %r1;
	cvta.to.global.u64 	%rd6, %rd38;
	cvta.to.global.u64 	%rd7, %rd39;
$L__BB1_3:
	ld.u64 	%rd9, [%rd81+8];
	{ // callseq 2, 0
	.param .b64 param0;
	st.param.b64 	[param0], %rd81;
	call.uni 
	free, 
	(
	param0
	);
	} // callseq 2
	add.s32 	%r84, %r172, %r3;
	cvt.u64.u32 	%rd47, %r84;
	add.s64 	%rd10, %rd6, %rd47;
	ld.global.u8 	%rs1, [%rd10];
	setp.ne.s16 	%p3, %rs1, 0;
	mov.u64 	%rd81, %rd9;
	@%p3 bra 	$L__BB1_26;
	ld.param.u64 	%rd71, [generate_rr_sets_param_1];
	mov.b16 	%rs2, 1;
	st.global.u8 	[%rd10], %rs2;
	mul.wide.s32 	%rd48, %r172, 4;
	add.s64 	%rd49, %rd7, %rd48;
	atom.global.add.u32 	%r85, [%rd49], 1;
	cvta.to.global.u64 	%rd50, %rd71;
	add.s64 	%rd51, %rd50, %rd48;
	ld.global.u32 	%r5, [%rd51];
	ld.global.u32 	%r6, [%rd51+4];
	setp.ge.u32 	%p4, %r5, %r6;
	mov.u64 	%rd81, %rd9;
	@%p4 bra 	$L__BB1_26;
	sub.s32 	%r86, %r6, %r5;
	and.b32  	%r7, %r86, 3;
	setp.eq.s32 	%p5, %r7, 0;
	mov.u32 	%r173, %r5;
	mov.u64 	%rd81, %rd9;
	@%p5 bra 	$L__BB1_15;
	ld.global.v2.u32 	{%r87, %r88}, [%rd3];
	shr.u32 	%r89, %r88, 2;
	xor.b32  	%r90, %r89, %r88;
	ld.global.v2.u32 	{%r91, %r92}, [%rd3+8];
	ld.global.v2.u32 	{%r93, %r94}, [%rd3+16];
	st.global.v2.u32 	[%rd3+8], {%r92, %r93};
	shl.b32 	%r95, %r94, 4;
	shl.b32 	%r96, %r90, 1;
	xor.b32  	%r97, %r96, %r95;
	xor.b32  	%r98, %r97, %r90;
	xor.b32  	%r99, %r98, %r94;
	st.global.v2.u32 	[%rd3+16], {%r94, %r99};
	add.s32 	%r100, %r87, 362437;
	st.global.v2.u32 	[%rd3], {%r100, %r91};
	add.s32 	%r101, %r99, %r100;
	cvt.rn.f32.u32 	%f7, %r101;
	fma.rn.f32 	%f8, %f7, 0f2F800000, 0f2F000000;
	mul.wide.u32 	%rd53, %r5, 4;
	add.s64 	%rd11, %rd2, %rd53;
	ld.global.f32 	%f9, [%rd11];
	setp.geu.f32 	%p6, %f8, %f9;
	add.s64 	%rd12, %rd1, %rd53;
	mov.u64 	%rd81, %rd9;
	@%p6 bra 	$L__BB1_8;
	{ // callseq 3, 0
	.param .b64 param0;
	st.param.b64 	[param0], 24;
	.param .b64 retval0;
	call.uni (retval0), 
	malloc, 
	(
	param0
	);
	ld.param.b64 	%rd54, [retval0];
	} // callseq 3
	ld.global.u32 	%r102, [%rd12];
	st.u32 	[%rd54], %r102;
	st.u64 	[%rd9+16], %rd54;
	st.u64 	[%rd54+8], %rd9;
	ld.u64 	%rd81, [%rd9+16];
$L__BB1_8:
	add.s32 	%r173, %r5, 1;
	setp.eq.s32 	%p7, %r7, 1;
	@%p7 bra 	$L__BB1_15;
	ld.global.v2.u32 	{%r103, %r104}, [%rd3];
	shr.u32 	%r105, %r104, 2;
	xor.b32  	%r106, %r105, %r104;
	ld.global.v2.u32 	{%r107, %r108}, [%rd3+8];
	ld.global.v2.u32 	{%r109, %r110}, [%rd3+16];
	st.global.v2.u32 	[%rd3+8], {%r108, %r109};
	shl.b32 	%r111, %r110, 4;
	shl.b32 	%r112, %r106, 1;
	xor.b32  	%r113, %r112, %r111;
	xor.b32  	%r114, %r113, %r106;
	xor.b32  	%r115, %r114, %r110;
	st.global.v2.u32 	[%rd3+16], {%r110, %r115};
	add.s32 	%r116, %r103, 362437;
	st.global.v2.u32 	[%rd3], {%r116, %r107};
	add.s32 	%r117, %r115, %r116;
	cvt.rn.f32.u32 	%f10, %r117;
	fma.rn.f32 	%f11, %f10, 0f2F800000, 0f2F000000;
	ld.global.f32 	%f12, [%rd11+4];
	setp.geu.f32 	%p8, %f11, %f12;
	@%p8 bra 	$L__BB1_11;
	{ // callseq 4, 0
	.param .b64 param0;
	st.param.b64 	[param0], 24;
	.param .b64 retval0;
	call.uni (retval0), 
	malloc, 
	(
	param0
	);
	ld.param.b64 	%rd56, [retval0];
	} // callseq 4
	ld.global.u32 	%r118, [%rd12+4];
	st.u32 	[%rd56], %r118;
	st.u64 	[%rd81+16], %rd56;
	st.u64 	[%rd56+8], %rd81;
	ld.u64 	%rd81, [%rd81+16];
$L__BB1_11:
	add.s32 	%r173, %r5, 2;
	setp.eq.s32 	%p9, %r7, 2;
	@%p9 bra 	$L__BB1_15;
	ld.global.v2.u32 	{%r119, %r120}, [%rd3];
	shr.u32 	%r121, %r120, 2;
	xor.b32  	%r122, %r121, %r120;
	ld.global.v2.u32 	{%r123, %r124}, [%rd3+8];
	ld.global.v2.u32 	{%r125, %r126}, [%rd3+16];
	st.global.v2.u32 	[%rd3+8], {%r124, %r125};
	shl.b32 	%r127, %r126, 4;
	shl.b32 	%r128, %r122, 1;
	xor.b32  	%r129, %r128, %r127;
	xor.b32  	%r130, %r129, %r122;
	xor.b32  	%r131, %r130, %r126;
	st.global.v2.u32 	[%rd3+16], {%r126, %r131};
	add.s32 	%r132, %r119, 362437;
	st.global.v2.u32 	[%rd3], {%r132, %r123};
	add.s32 	%r133, %r131, %r132;
	cvt.rn.f32.u32 	%f13, %r133;
	fma.rn.f32 	%f14, %f13, 0f2F800000, 0f2F000000;
	ld.global.f32 	%f15, [%rd11+8];
	setp.geu.f32 	%p10, %f14, %f15;
	@%p10 bra 	$L__BB1_14;
	{ // callseq 5, 0
	.param .b64 param0;
	st.param.b64 	[param0], 24;
	.param .b64 retval0;
	call.uni (retval0), 
	malloc, 
	(
	param0
	);
	ld.param.b64 	%rd58, [retval0];
	} // callseq 5
	ld.global.u32 	%r134, [%rd12+8];
	st.u32 	[%rd58], %r134;
	st.u64 	[%rd81+16], %rd58;
	st.u64 	[%rd58+8], %rd81;
	ld.u64 	%rd81, [%rd81+16];
$L__BB1_14:
	add.s32 	%r173, %r5, 3;
$L__BB1_15:
	sub.s32 	%r135, %r5, %r6;
	setp.gt.u32 	%p11, %r135, -4;
	@%p11 bra 	$L__BB1_26;
	sub.s32 	%r174, %r173, %r6;
	mul.wide.u32 	%rd60, %r173, 4;
	add.s64 	%rd61, %rd2, %rd60;
	add.s64 	%rd79, %rd61, 8;
	add.s64 	%rd62, %rd1, %rd60;
	add.s64 	%rd78, %rd62, 8;
$L__BB1_17:
	ld.global.v2.u32 	{%r136, %r137}, [%rd3];
	shr.u32 	%r138, %r137, 2;
	xor.b32  	%r139, %r138, %r137;
	ld.global.v2.u32 	{%r180, %r186}, [%rd3+8];
	ld.global.v2.u32 	{%r185, %r184}, [%rd3+16];
	st.global.v2.u32 	[%rd3+8], {%r186, %r185};
	shl.b32 	%r140, %r184, 4;
	shl.b32 	%r141, %r139, 1;
	xor.b32  	%r142, %r141, %r140;
	xor.b32  	%r143, %r142, %r139;
	xor.b32  	%r183, %r143, %r184;
	st.global.v2.u32 	[%rd3+16], {%r184, %r183};
	add.s32 	%r175, %r136, 362437;
	st.global.v2.u32 	[%rd3], {%r175, %r180};
	add.s32 	%r144, %r183, %r175;
	cvt.rn.f32.u32 	%f16, %r144;
	fma.rn.f32 	%f17, %f16, 0f2F800000, 0f2F000000;
	ld.global.f32 	%f18, [%rd79+-8];
	setp.geu.f32 	%p12, %f17, %f18;
	@%p12 bra 	$L__BB1_19;
	{ // callseq 6, 0
	.param .b64 param0;
	st.param.b64 	[param0], 24;
	.param .b64 retval0;
	call.uni (retval0), 
	malloc, 
	(
	param0
	);
	ld.param.b64 	%rd63, [retval0];
	} // callseq 6
	ld.global.u32 	%r145, [%rd78+-8];
	st.u32 	[%rd63], %r145;
	st.u64 	[%rd81+16], %rd63;
	st.u64 	[%rd63+8], %rd81;
	ld.u64 	%rd81, [%rd81+16];
	ld.global.v2.u32 	{%r175, %r180}, [%rd3];
	ld.global.v2.u32 	{%r186, %r185}, [%rd3+8];
	ld.global.v2.u32 	{%r184, %r183}, [%rd3+16];
$L__BB1_19:
	shr.u32 	%r146, %r180, 2;
	xor.b32  	%r147, %r146, %r180;
	st.global.v2.u32 	[%rd3+8], {%r185, %r184};
	shl.b32 	%r148, %r183, 4;
	shl.b32 	%r149, %r147, 1;
	xor.b32  	%r150, %r149, %r148;
	xor.b32  	%r151, %r150, %r147;
	xor.b32  	%r189, %r151, %r183;
	st.global.v2.u32 	[%rd3+16], {%r183, %r189};
	add.s32 	%r181, %r175, 362437;
	st.global.v2.u32 	[%rd3], {%r181, %r186};
	add.s32 	%r152, %r189, %r181;
	cvt.rn.f32.u32 	%f19, %r152;
	fma.rn.f32 	%f20, %f19, 0f2F800000, 0f2F000000;
	ld.global.f32 	%f21, [%rd79+-4];
	setp.geu.f32 	%p13, %f20, %f21;
	@%p13 bra 	$L__BB1_21;
	{ // callseq 7, 0
	.param .b64 param0;
	st.param.b64 	[param0], 24;
	.param .b64 retval0;
	call.uni (retval0), 
	malloc, 
	(
	param0
	);
	ld.param.b64 	%rd65, [retval0];
	} // callseq 7
	ld.global.u32 	%r153, [%rd78+-4];
	st.u32 	[%rd65], %r153;
	st.u64 	[%rd81+16], %rd65;
	st.u64 	[%rd65+8], %rd81;
	ld.u64 	%rd81, [%rd81+16];
	ld.global.v2.u32 	{%r181, %r186}, [%rd3];
	ld.global.v2.u32 	{%r185, %r184}, [%rd3+8];
	ld.global.v2.u32 	{%r183, %r189}, [%rd3+16];
$L__BB1_21:
	shr.u32 	%r154, %r186, 2;
	xor.b32  	%r155, %r154, %r186;
	st.global.v2.u32 	[%rd3+8], {%r184, %r183};
	shl.b32 	%r156, %r189, 4;
	shl.b32 	%r157, %r155, 1;
	xor.b32  	%r158, %r157, %r156;
	xor.b32  	%r159, %r158, %r155;
	xor.b32  	%r188, %r159, %r189;
	st.global.v2.u32 	[%rd3+16], {%r189, %r188};
	add.s32 	%r187, %r181, 362437;
	st.global.v2.u32 	[%rd3], {%r187, %r185};
	add.s32 	%r160, %r188, %r187;
	cvt.rn.f32.u32 	%f22, %r160;
	fma.rn.f32 	%f23, %f22, 0f2F800000, 0f2F000000;
	ld.global.f32 	%f24, [%rd79];
	setp.geu.f32 	%p14, %f23, %f24;
	@%p14 bra 	$L__BB1_23;
	{ // callseq 8, 0
	.param .b64 param0;
	st.param.b64 	[param0], 24;
	.param .b64 retval0;
	call.uni (retval0), 
	malloc, 
	(
	param0
	);
	ld.param.b64 	%rd67, [retval0];
	} // callseq 8
	ld.global.u32 	%r161, [%rd78];
	st.u32 	[%rd67], %r161;
	st.u64 	[%rd81+16], %rd67;
	st.u64 	[%rd67+8], %rd81;
	ld.u64 	%rd81, [%rd81+16];
	ld.global.v2.u32 	{%r187, %r185}, [%rd3];
	ld.global.v2.u32 	{%r184, %r183}, [%rd3+8];
	ld.global.v2.u32 	{%r189, %r188}, [%rd3+16];
$L__BB1_23:
	shr.u32 	%r162, %r185, 2;
	xor.b32  	%r163, %r162, %r185;
	st.global.v2.u32 	[%rd3+8], {%r183, %r189};
	shl.b32 	%r164, %r188, 4;
	shl.b32 	%r165, %r163, 1;
	xor.b32  	%r166, %r165, %r164;
	xor.b32  	%r167, %r166, %r163;
	xor.b32  	%r168, %r167, %r188;
	st.global.v2.u32 	[%rd3+16], {%r188, %r168};
	add.s32 	%r169, %r187, 362437;
	st.global.v2.u32 	[%rd3], {%r169, %r184};
	add.s32 	%r170, %r168, %r169;
	cvt.rn.f32.u32 	%f25, %r170;
	fma.rn.f32 	%f26, %f25, 0f2F800000, 0f2F000000;
	ld.global.f32 	%f27, [%rd79+4];
	setp.geu.f32 	%p15, %f26, %f27;
	@%p15 bra 	$L__BB1_25;
	{ // callseq 9, 0
	.param .b64 param0;
	st.param.b64 	[param0], 24;
	.param .b64 retval0;
	call.uni (retval0), 
	malloc, 
	(
	param0
	);
	ld.param.b64 	%rd69, [retval0];
	} // callseq 9
	ld.global.u32 	%r171, [%rd78+4];
	st.u32 	[%rd69], %r171;
	st.u64 	[%rd81+16], %rd69;
	st.u64 	[%rd69+8], %rd81;
	ld.u64 	%rd81, [%rd81+16];
$L__BB1_25:
	add.s32 	%r174, %r174, 4;
	add.s64 	%rd79, %rd79, 16;
	add.s64 	%rd78, %rd78, 16;
	setp.ne.s32 	%p16, %r174, 0;
	@%p16 bra 	$L__BB1_17;
$L__BB1_26:
	ld.u32 	%r172, [%rd81];
	setp.ne.s32 	%p17, %r172, -1;
	@%p17 bra 	$L__BB1_3;
$L__BB1_27:
	{ // callseq 10, 0
	.param .b64 param0;
	st.param.b64 	[param0], %rd46;
	call.uni 
	free, 
	(
	param0
	);
	} // callseq 10
$L__BB1_28:
	ret;

}
	// .globl	count_node_to_node_intersections
.visible .entry count_node_to_node_intersections(
	.param .u64 .ptr .align 1 count_node_to_node_intersections_param_0,
	.param .u64 .ptr .align 1 count_node_to_node_intersections_param_1,
	.param .u32 count_node_to_node_intersections_param_2,
	.param .u32 count_node_to_node_intersections_param_3
)
{
	.reg .pred 	%p<8>;
	.reg .b16 	%rs<3>;
	.reg .b32 	%r<22>;
	.reg .b64 	%rd<11>;

	ld.param.u64 	%rd2, [count_node_to_node_intersections_param_0];
	ld.param.u64 	%rd3, [count_node_to_node_intersections_param_1];
	ld.param.u32 	%r6, [count_node_to_node_intersections_param_2];
	ld.param.u32 	%r7, [count_node_to_node_intersections_param_3];
	cvta.to.global.u64 	%rd1, %rd3;
	mov.u32 	%r8, %ntid.x;
	mov.u32 	%r9, %ctaid.x;
	mov.u32 	%r10, %tid.x;
	mad.lo.s32 	%r1, %r8, %r9, %r10;
	mov.u32 	%r11, %ntid.y;
	mov.u32 	%r12, %ctaid.y;
	mov.u32 	%r13, %tid.y;
	mad.lo.s32 	%r14, %r11, %r12, %r13;
	mov.u32 	%r15, %ntid.z;
	mov.u32 	%r16, %ctaid.z;
	mov.u32 	%r17, %tid.z;
	mad.lo.s32 	%r3, %r15, %r16, %r17;
	setp.ge.s32 	%p1, %r1, %r6;
	setp.ge.s32 	%p2, %r14, %r7;
	or.pred  	%p3, %p1, %p2;
	setp.ge.s32 	%p4, %r3, %r7;
	or.pred  	%p5, %p4, %p3;
	@%p5 bra 	$L__BB2_4;
	mul.lo.s32 	%r4, %r7, %r1;
	add.s32 	%r18, %r4, %r14;
	cvt.s64.s32 	%rd4, %r18;
	add.s64 	%rd5, %rd1, %rd4;
	ld.global.u8 	%rs1, [%rd5];
	setp.eq.s16 	%p6, %rs1, 0;
	@%p6 bra 	$L__BB2_4;
	add.s32 	%r19, %r4, %r3;
	cvt.s64.s32 	%rd6, %r19;
	add.s64 	%rd7, %rd1, %rd6;
	ld.global.u8 	%rs2, [%rd7];
	setp.eq.s16 	%p7, %rs2, 0;
	@%p7 bra 	$L__BB2_4;
	mad.lo.s32 	%r20, %r7, %r14, %r3;
	cvta.to.global.u64 	%rd8, %rd2;
	mul.wide.u32 	%rd9, %r20, 4;
	add.s64 	%rd10, %rd8, %rd9;
	atom.global.add.u32 	%r21, [%rd10], 1;
$L__BB2_4:
	ret;

}


// ===== COMPILED SASS (sm_100) =====

	.target	sm_100

	.elftype	@"ET_EXEC"


//--------------------- .note.nv.tkinfo           --------------------------
	.section	.note.nv.tkinfo,"",@"SHT_NOTE"
	.sectionflags	@"SHF_NOTE_NV_TKINFO"
	.tkinfo
        /*0018*/ 	.word	0x00000002
        /*0030*/ 	.string	""
        /*0030*/ 	.string	"ptxas"
        /*0030*/ 	.string	"Cuda compilation tools, release 13.0, V13.0.88"
        /*0030*/ 	.string	"Build cuda_13.0.r13.0/compiler.36424714_0"
        /*0030*/ 	.string	"-arch sm_100 -m 64 "



//--------------------- .note.nv.cuinfo           --------------------------
	.section	.note.nv.cuinfo,"",@"SHT_NOTE"
	.sectionflags	@"SHF_NOTE_NV_CUINFO"
        /*0018*/ 	.short	0x0002
        /*001a*/ 	.short	0x0064
        /*001c*/ 	.short	0x0082
	.zero		2


//--------------------- .nv.info                  --------------------------
	.section	.nv.info,"",@"SHT_CUDA_INFO"
	.align	4


	//----- nvinfo : EIATTR_REGCOUNT
	.align		4
        /*0000*/ 	.byte	0x04, 0x2f
        /*0002*/ 	.short	(.L_10 - .L_9)
	.align		4
.L_9:
        /*0004*/ 	.word	index@(init_rng)
        /*0008*/ 	.word	0x00000020


	//----- nvinfo : EIATTR_FRAME_SIZE
	.align		4
.L_10:
        /*000c*/ 	.byte	0x04, 0x11
        /*000e*/ 	.short	(.L_12 - .L_11)
	.align		4
.L_11:
        /*0010*/ 	.word	index@(init_rng)
        /*0014*/ 	.word	0x00000000


	//----- nvinfo : EIATTR_REGCOUNT
	.align		4
.L_12:
        /*0018*/ 	.byte	0x04, 0x2f
        /*001a*/ 	.short	(.L_14 - .L_13)
	.align		4
.L_13:
        /*001c*/ 	.word	index@(generate_rr_sets)
        /*0020*/ 	.word	0x00000024


	//----- nvinfo : EIATTR_FRAME_SIZE
	.align		4
.L_14:
        /*0024*/ 	.byte	0x04, 0x11
        /*0026*/ 	.short	(.L_16 - .L_15)
	.align		4
.L_15:
        /*0028*/ 	.word	index@(generate_rr_sets)
        /*002c*/ 	.word	0x00000000


	//----- nvinfo : EIATTR_REGCOUNT
	.align		4
.L_16:
        /*0030*/ 	.byte	0x04, 0x2f
        /*0032*/ 	.short	(.L_18 - .L_17)
	.align		4
.L_17:
        /*0034*/ 	.word	index@(count_node_to_node_intersections)
        /*0038*/ 	.word	0x0000000a


	//----- nvinfo : EIATTR_FRAME_SIZE
	.align		4
.L_18:
        /*003c*/ 	.byte	0x04, 0x11
        /*003e*/ 	.short	(.L_20 - .L_19)
	.align		4
.L_19:
        /*0040*/ 	.word	index@(count_node_to_node_intersections)
        /*0044*/ 	.word	0x00000000


	//----- nvinfo : EIATTR_MIN_STACK_SIZE
	.align		4
.L_20:
        /*0048*/ 	.byte	0x04, 0x12
        /*004a*/ 	.short	(.L_22 - .L_21)
	.align		4
.L_21:
        /*004c*/ 	.word	index@(count_node_to_node_intersections)
        /*0050*/ 	.word	0x00000000


	//----- nvinfo : EIATTR_MIN_STACK_SIZE
	.align		4
.L_22:
        /*0054*/ 	.byte	0x04, 0x12
        /*0056*/ 	.short	(.L_24 - .L_23)
	.align		4
.L_23:
        /*0058*/ 	.word	index@(generate_rr_sets)
        /*005c*/ 	.word	0x00000000


	//----- nvinfo : EIATTR_MIN_STACK_SIZE
	.align		4
.L_24:
        /*0060*/ 	.byte	0x04, 0x12
        /*0062*/ 	.short	(.L_26 - .L_25)
	.align		4
.L_25:
        /*0064*/ 	.word	index@(init_rng)
        /*0068*/ 	.word	0x00000000
.L_26:


//--------------------- .nv.compat                --------------------------
	.section	.nv.compat,"",@"SHT_CUDA_COMPAT_INFO"
	.align	4
        /*0000*/ 	.byte	0x02, 0x09, 0x00, 0x00, 0x02, 0x02, 0x01, 0x00, 0x02, 0x05, 0x05, 0x00, 0x03, 0x07, 0x01, 0x01
        /*0010*/ 	.byte	0x02, 0x03, 0x00, 0x00, 0x02, 0x06, 0x01, 0x00, 0x04, 0x0b, 0x08, 0x00, 0x09, 0x00, 0x00, 0x00
        /*0020*/ 	.byte	0x00, 0x00, 0x00, 0x00


//--------------------- .nv.info.count_node_to_node_intersections --------------------------
	.section	.nv.info.count_node_to_node_intersections,"",@"SHT_CUDA_INFO"
	.sectionflags	@""
	.align	4


	//----- nvinfo : EIATTR_CUDA_API_VERSION
	.align		4
        /*0000*/ 	.byte	0x04, 0x37
        /*0002*/ 	.short	(.L_28 - .L_27)
.L_27:
        /*0004*/ 	.word	0x00000082


	//----- nvinfo : EIATTR_KPARAM_INFO
	.align		4
.L_28:
        /*0008*/ 	.byte	0x04, 0x17
        /*000a*/ 	.short	(.L_30 - .L_29)
.L_29:
        /*000c*/ 	.word	0x00000000
        /*0010*/ 	.short	0x0003
        /*0012*/ 	.short	0x0014
        /*0014*/ 	.byte	0x00, 0xf0, 0x11, 0x00


	//----- nvinfo : EIATTR_KPARAM_INFO
	.align		4
.L_30:
        /*0018*/ 	.byte	0x04, 0x17
        /*001a*/ 	.short	(.L_32 - .L_31)
.L_31:
        /*001c*/ 	.word	0x00000000
        /*0020*/ 	.short	0x0002
        /*0022*/ 	.short	0x0010
        /*0024*/ 	.byte	0x00, 0xf0, 0x11, 0x00


	//----- nvinfo : EIATTR_KPARAM_INFO
	.align		4
.L_32:
        /*0028*/ 	.byte	0x04, 0x17
        /*002a*/ 	.short	(.L_34 - .L_33)
.L_33:
        /*002c*/ 	.word	0x00000000
        /*0030*/ 	.short	0x0001
        /*0032*/ 	.short	0x0008
        /*0034*/ 	.byte	0x00, 0xf5, 0x21, 0x00


	//----- nvinfo : EIATTR_KPARAM_INFO
	.align		4
.L_34:
        /*0038*/ 	.byte	0x04, 0x17
        /*003a*/ 	.short	(.L_36 - .L_35)
.L_35:
        /*003c*/ 	.word	0x00000000
        /*0040*/ 	.short	0x0000
        /*0042*/ 	.short	0x0000
        /*0044*/ 	.byte	0x00, 0xf5, 0x21, 0x00


	//----- nvinfo : EIATTR_SPARSE_MMA_MASK
	.align		4
.L_36:
        /*0048*/ 	.byte	0x03, 0x50
        /*004a*/ 	.short	0x0000


	//----- nvinfo : EIATTR_MAXREG_COUNT
	.align		4
        /*004c*/ 	.byte	0x03, 0x1b
        /*004e*/ 	.short	0x00ff


	//----- nvinfo : EIATTR_MERCURY_ISA_VERSION
	.align		4
        /*0050*/ 	.byte	0x03, 0x5f
        /*0052*/ 	.short	0x0101


	//----- nvinfo : EIATTR_VRC_CTA_INIT_COUNT
	.align		4
        /*0054*/ 	.byte	0x02, 0x4a
	.zero		1
	.zero		1


	//----- nvinfo : EIATTR_EXIT_INSTR_OFFSETS
	.align		4
        /*0058*/ 	.byte	0x04, 0x1c
        /*005a*/ 	.short	(.L_38 - .L_37)


	//   ....[0]....
.L_37:
        /*005c*/ 	.word	0x00000110


	//   ....[1]....
        /*0060*/ 	.word	0x00000190


	//   ....[2]....
        /*0064*/ 	.word	0x000001f0


	//   ....[3]....
        /*0068*/ 	.word	0x00000250


	//----- nvinfo : EIATTR_CBANK_PARAM_SIZE
	.align		4
.L_38:
        /*006c*/ 	.byte	0x03, 0x19
        /*006e*/ 	.short	0x0018


	//----- nvinfo : EIATTR_PARAM_CBANK
	.align		4
        /*0070*/ 	.byte	0x04, 0x0a
        /*0072*/ 	.short	(.L_40 - .L_39)
	.align		4
.L_39:
        /*0074*/ 	.word	index@(.nv.constant0.count_node_to_node_intersections)
        /*0078*/ 	.short	0x0380
        /*007a*/ 	.short	0x0018


	//----- nvinfo : EIATTR_SW_WAR
	.align		4
.L_40:
        /*007c*/ 	.byte	0x04, 0x36
        /*007e*/ 	.short	(.L_42 - .L_41)
.L_41:
        /*0080*/ 	.word	0x00000008
.L_42:


//--------------------- .nv.info.generate_rr_sets --------------------------
	.section	.nv.info.generate_rr_sets,"",@"SHT_CUDA_INFO"
	.sectionflags	@""
	.align	4


	//----- nvinfo : EIATTR_CUDA_API_VERSION
	.align		4
        /*0000*/ 	.byte	0x04, 0x37
        /*0002*/ 	.short	(.L_44 - .L_43)
.L_43:
        /*0004*/ 	.word	0x00000082


	//----- nvinfo : EIATTR_KPARAM_INFO
	.align		4
.L_44:
        /*0008*/ 	.byte	0x04, 0x17
        /*000a*/ 	.short	(.L_46 - .L_45)
.L_45:
        /*000c*/ 	.word	0x00000000
        /*0010*/ 	.short	0x0008
        /*0012*/ 	.short	0x0038
        /*0014*/ 	.byte	0x00, 0xf5, 0x21, 0x00


	//----- nvinfo : EIATTR_KPARAM_INFO
	.align		4
.L_46:
        /*0018*/ 	.byte	0x04, 0x17
        /*001a*/ 	.short	(.L_48 - .L_47)
.L_47:
        /*001c*/ 	.word	0x00000000
        /*0020*/ 	.short	0x0007
        /*0022*/ 	.short	0x0030
        /*0024*/ 	.byte	0x00, 0xf0, 0x11, 0x00


	//----- nvinfo : EIATTR_KPARAM_INFO
	.align		4
.L_48:
        /*0028*/ 	.byte	0x04, 0x17
        /*002a*/ 	.short	(.L_50 - .L_49)
.L_49:
        /*002c*/ 	.word	0x00000000
        /*0030*/ 	.short	0x0006
        /*0032*/ 	.short	0x002c
        /*0034*/ 	.byte	0x00, 0xf0, 0x11, 0x00


	//----- nvinfo : EIATTR_KPARAM_INFO
	.align		4
.L_50:
        /*0038*/ 	.byte	0x04, 0x17
        /*003a*/ 	.short	(.L_52 - .L_51)
.L_51:
        /*003c*/ 	.word	0x00000000
        /*0040*/ 	.short	0x0005
        /*0042*/ 	.short	0x0028
        /*0044*/ 	.byte	0x00, 0xf0, 0x11, 0x00


	//----- nvinfo : EIATTR_KPARAM_INFO
	.align		4
.L_52:
        /*0048*/ 	.byte	0x04, 0x17
        /*004a*/ 	.short	(.L_54 - .L_53)
.L_53:
        /*004c*/ 	.word	0x00000000
        /*0050*/ 	.short	0x0004
        /*0052*/ 	.short	0x0020
        /*0054*/ 	.byte	0x00, 0xf5, 0x21, 0x00


	//----- nvinfo : EIATTR_KPARAM_INFO
	.align		4
.L_54:
        /*0058*/ 	.byte	0x04, 0x17
        /*005a*/ 	.short	(.L_56 - .L_55)
.L_55:
        /*005c*/ 	.word	0x00000000
        /*0060*/ 	.short	0x0003
        /*0062*/ 	.short	0x0018
        /*0064*/ 	.byte	0x00, 0xf5, 0x21, 0x00


	//----- nvinfo : EIATTR_KPARAM_INFO
	.align		4
.L_56:
        /*0068*/ 	.byte	0x04, 0x17
        /*006a*/ 	.short	(.L_58 - .L_57)
.L_57:
        /*006c*/ 	.word	0x00000000
        /*0070*/ 	.short	0x0002
        /*0072*/ 	.short	0x0010
        /*0074*/ 	.byte	0x00, 0xf5, 0x21, 0x00


	//----- nvinfo : EIATTR_KPARAM_INFO
	.align		4
.L_58:
        /*0078*/ 	.byte	0x04, 0x17
        /*007a*/ 	.short	(.L_60 - .L_59)
.L_59:
        /*007c*/ 	.word	0x00000000
        /*0080*/ 	.short	0x0001
        /*0082*/ 	.short	0x0008
        /*0084*/ 	.byte	0x00, 0xf5, 0x21, 0x00


	//----- nvinfo : EIATTR_KPARAM_INFO
	.align		4
.L_60:
        /*0088*/ 	.byte	0x04, 0x17
        /*008a*/ 	.short	(.L_62 - .L_61)
.L_61:
        /*008c*/ 	.word	0x00000000
        /*0090*/ 	.short	0x0000
        /*0092*/ 	.short	0x0000
        /*0094*/ 	.byte	0x00, 0xf5, 0x21, 0x00


	//----- nvinfo : EIATTR_SPARSE_MMA_MASK
	.align		4
.L_62:
        /*0098*/ 	.byte	0x03, 0x50
        /*009a*/ 	.short	0x0000


	//----- nvinfo : EIATTR_MAXREG_COUNT
	.align		4
        /*009c*/ 	.byte	0x03, 0x1b
        /*009e*/ 	.short	0x00ff


	//----- nvinfo : EIATTR_EXTERNS
	.align		4
        /*00a0*/ 	.byte	0x04, 0x0f
        /*00a2*/ 	.short	(.L_64 - .L_63)


	//   ....[0]....
	.align		4
.L_63:
        /*00a4*/ 	.word	index@(free)


	//   ....[1]....
	.align		4
        /*00a8*/ 	.word	index@(malloc)


	//----- nvinfo : EIATTR_MERCURY_ISA_VERSION
	.align		4
.L_64:
        /*00ac*/ 	.byte	0x03, 0x5f
        /*00ae*/ 	.short	0x0101


	//----- nvinfo : EIATTR_VRC_CTA_INIT_COUNT
	.align		4
        /*00b0*/ 	.byte	0x02, 0x4a
	.zero		1
	.zero		1


	//----- nvinfo : EIATTR_SYSCALL_OFFSETS
	.align		4
        /*00b4*/ 	.byte	0x04, 0x46
        /*00b6*/ 	.short	(.L_66 - .L_65)


	//   ....[0]....
.L_65:
        /*00b8*/ 	.word	0x000002b0


	//   ....[1]....
        /*00bc*/ 	.word	0x00000330


	//   ....[2]....
        /*00c0*/ 	.word	0x00000470


	//   ....[3]....
        /*00c4*/ 	.word	0x000008c0


	//   ....[4]....
        /*00c8*/ 	.word	0x00000b40


	//   ....[5]....
        /*00cc*/ 	.word	0x00000dc0


	//   ....[6]....
        /*00d0*/ 	.word	0x00001120


	//   ....[7]....
        /*00d4*/ 	.word	0x00001380


	//   ....[8]....
        /*00d8*/ 	.word	0x000015e0


	//   ....[9]....
        /*00dc*/ 	.word	0x00001850


	//   ....[10]....
        /*00e0*/ 	.word	0x000019c0


	//----- nvinfo : EIATTR_EXIT_INSTR_OFFSETS
	.align		4
.L_66:
        /*00e4*/ 	.byte	0x04, 0x1c
        /*00e6*/ 	.short	(.L_68 - .L_67)


	//   ....[0]....
.L_67:
        /*00e8*/ 	.word	0x00000070


	//   ....[1]....
        /*00ec*/ 	.word	0x000019d0


	//----- nvinfo : EIATTR_CRS_STACK_SIZE
	.align		4
.L_68:
        /*00f0*/ 	.byte	0x04, 0x1e
        /*00f2*/ 	.short	(.L_70 - .L_69)
.L_69:
        /*00f4*/ 	.word	0x00000000


	//----- nvinfo : EIATTR_CBANK_PARAM_SIZE
	.align		4
.L_70:
        /*00f8*/ 	.byte	0x03, 0x19
        /*00fa*/ 	.short	0x0040


	//----- nvinfo : EIATTR_PARAM_CBANK
	.align		4
        /*00fc*/ 	.byte	0x04, 0x0a
        /*00fe*/ 	.short	(.L_72 - .L_71)
	.align		4
.L_71:
        /*0100*/ 	.word	index@(.nv.constant0.generate_rr_sets)
        /*0104*/ 	.short	0x0380
        /*0106*/ 	.short	0x0040


	//----- nvinfo : EIATTR_SW_WAR
	.align		4
.L_72:
        /*0108*/ 	.byte	0x04, 0x36
        /*010a*/ 	.short	(.L_74 - .L_73)
.L_73:
        /*010c*/ 	.word	0x00000008
.L_74:


//--------------------- .nv.info.init_rng         --------------------------
	.section	.nv.info.init_rng,"",@"SHT_CUDA_INFO"
	.sectionflags	@""
	.align	4


	//----- nvinfo : EIATTR_CUDA_API_VERSION
	.align		4
        /*0000*/ 	.byte	0x04, 0x37
        /*0002*/ 	.short	(.L_76 - .L_75)
.L_75:
        /*0004*/ 	.word	0x00000082


	//----- nvinfo : EIATTR_KPARAM_INFO
	.align		4
.L_76:
        /*0008*/ 	.byte	0x04, 0x17
        /*000a*/ 	.short	(.L_78 - .L_77)
.L_77:
        /*000c*/ 	.word	0x00000000
        /*0010*/ 	.short	0x0003
        /*0012*/ 	.short	0x0018
        /*0014*/ 	.byte	0x00, 0xf0, 0x21, 0x00


	//----- nvinfo : EIATTR_KPARAM_INFO
	.align		4
.L_78:
        /*0018*/ 	.byte	0x04, 0x17
        /*001a*/ 	.short	(.L_80 - .L_79)
.L_79:
        /*001c*/ 	.word	0x00000000
        /*0020*/ 	.short	0x0002
        /*0022*/ 	.short	0x0010
        /*0024*/ 	.byte	0x00, 0xf0, 0x21, 0x00


	//----- nvinfo : EIATTR_KPARAM_INFO
	.align		4
.L_80:
        /*0028*/ 	.byte	0x04, 0x17
        /*002a*/ 	.short	(.L_82 - .L_81)
.L_81:
        /*002c*/ 	.word	0x00000000
        /*0030*/ 	.short	0x0001
        /*0032*/ 	.short	0x0008
        /*0034*/ 	.byte	0x00, 0xf5, 0x21, 0x00


	//----- nvinfo : EIATTR_KPARAM_INFO
	.align		4
.L_82:
        /*0038*/ 	.byte	0x04, 0x17
        /*003a*/ 	.short	(.L_84 - .L_83)
.L_83:
        /*003c*/ 	.word	0x00000000
        /*0040*/ 	.short	0x0000
        /*0042*/ 	.short	0x0000
        /*0044*/ 	.byte	0x00, 0xf0, 0x11, 0x00


	//----- nvinfo : EIATTR_SPARSE_MMA_MASK
	.align		4
.L_84:
        /*0048*/ 	.byte	0x03, 0x50
        /*004a*/ 	.short	0x0000


	//----- nvinfo : EIATTR_MAXREG_COUNT
	.align		4
        /*004c*/ 	.byte	0x03, 0x1b
        /*004e*/ 	.short	0x00ff


	//----- nvinfo : EIATTR_MERCURY_ISA_VERSION
	.align		4
        /*0050*/ 	.byte	0x03, 0x5f
        /*0052*/ 	.short	0x0101


	//----- nvinfo : EIATTR_VRC_CTA_INIT_COUNT
	.align		4
        /*0054*/ 	.byte	0x02, 0x4a
	.zero		1
	.zero		1


	//----- nvinfo : EIATTR_EXIT_INSTR_OFFSETS
	.align		4
        /*0058*/ 	.byte	0x04, 0x1c
        /*005a*/ 	.short	(.L_86 - .L_85)


	//   ....[0]....
.L_85:
        /*005c*/ 	.word	0x00000070


	//   ....[1]....
        /*0060*/ 	.word	0x00001ce0


	//----- nvinfo : EIATTR_CRS_STACK_SIZE
	.align		4
.L_86:
        /*0064*/ 	.byte	0x04, 0x1e
        /*0066*/ 	.short	(.L_88 - .L_87)
.L_87:
        /*0068*/ 	.word	0x00000000


	//----- nvinfo : EIATTR_CBANK_PARAM_SIZE
	.align		4
.L_88:
        /*006c*/ 	.byte	0x03, 0x19
        /*006e*/ 	.short	0x0020


	//----- nvinfo : EIATTR_PARAM_CBANK
	.align		4
        /*0070*/ 	.byte	0x04, 0x0a
        /*0072*/ 	.short	(.L_90 - .L_89)
	.align		4
.L_89:
        /*0074*/ 	.word	index@(.nv.constant0.init_rng)
        /*0078*/ 	.short	0x0380
        /*007a*/ 	.short	0x0020


	//----- nvinfo : EIATTR_SW_WAR
	.align		4
.L_90:
        /*007c*/ 	.byte	0x04, 0x36
        /*007e*/ 	.short	(.L_92 - .L_91)
.L_91:
        /*0080*/ 	.word	0x00000008
.L_92:


//--------------------- .nv.callgraph             --------------------------
	.section	.nv.callgraph,"",@"SHT_CUDA_CALLGRAPH"
	.align	4
	.sectionentsize	8
	.align		4
        /*0000*/ 	.word	0x00000000
	.align		4
        /*0004*/ 	.word	0xffffffff
	.align		4
        /*0008*/ 	.word	index@(generate_rr_sets)
	.align		4
        /*000c*/ 	.word	index@(free)
	.align		4
        /*0010*/ 	.word	index@(generate_rr_sets)
	.align		4
        /*0014*/ 	.word	index@(malloc)
	.align		4
        /*0018*/ 	.word	0x00000000
	.align		4
        /*001c*/ 	.word	0xfffffffe
	.align		4
        /*0020*/ 	.word	0x00000000
	.align		4
        /*0024*/ 	.word	0xfffffffd
	.align		4
        /*0028*/ 	.word	0x00000000
	.align		4
        /*002c*/ 	.word	0xfffffffc


//--------------------- .nv.constant4             --------------------------
	.section	.nv.constant4,"a",@progbits
	.align	8
	.align		8
.nv.constant4:
        /*0000*/ 	.dword	precalc_xorwow_matrix
	.align		8
        /*0008*/ 	.dword	precalc_xorwow_offset_matrix
	.align		8
        /*0010*/ 	.dword	mrg32k3aM1
	.align		8
        /*0018*/ 	.dword	mrg32k3aM2
	.align		8
        /*0020*/ 	.dword	mrg32k3aM1SubSeq
	.align		8
        /*0028*/ 	.dword	mrg32k3aM2SubSeq
	.align		8
        /*0030*/ 	.dword	mrg32k3aM1Seq
	.align		8
        /*0038*/ 	.dword	mrg32k3aM2Seq
	.align		8
        /*0040*/ 	.dword	free
	.align		8
        /*0048*/ 	.dword	malloc


//--------------------- .nv.constant3             --------------------------
	.section	.nv.constant3,"a",@progbits
	.align	8
.nv.constant3:
	.type		__cr_lgamma_table,@object
	.size		__cr_lgamma_table,(.L_8 - __cr_lgamma_table)
__cr_lgamma_table:
        /*0000*/ 	.byte	0x00, 0x00, 0x00, 0x00, 0x00, 0x00, 0x00, 0x00, 0x00, 0x00, 0x00, 0x00, 0x00, 0x00, 0x00, 0x00
        /*0010*/ 	.byte	0xef, 0x39, 0xfa, 0xfe, 0x42, 0x2e, 0xe6, 0x3f, 0x02, 0x20, 0x2a, 0xfa, 0x0b, 0xab, 0xfc, 0x3f
        /*0020*/ 	.byte	0xf9, 0x2c, 0x92, 0x7c, 0xa7, 0x6c, 0x09, 0x40, 0xc9, 0x79, 0x44, 0x3c, 0x64, 0x26, 0x13, 0x40
        /*0030*/ 	.byte	0xca, 0x01, 0xcf, 0x3a, 0x27, 0x51, 0x1a, 0x40, 0x30, 0xcc, 0x2d, 0xf3, 0xe1, 0x0c, 0x21, 0x40
        /*0040*/ 	.byte	0x0d, 0xb7, 0xfc, 0x82, 0x8e, 0x35, 0x25, 0x40
.L_8:


//--------------------- .text.count_node_to_node_intersections --------------------------
	.section	.text.count_node_to_node_intersections,"ax",@progbits
	.align	128
        .global         count_node_to_node_intersections
        .type           count_node_to_node_intersections,@function
        .size           count_node_to_node_intersections,(.L_x_50 - count_node_to_node_intersections)
        .other          count_node_to_node_intersections,@"STO_CUDA_ENTRY STV_DEFAULT"
count_node_to_node_intersections:
.text.count_node_to_node_intersections:
[----:B------:R-:W-:Y:S01]  /*0000*/  LDC R1, c[0x0][0x37c] ;  /* 0x0000df00ff017b82 */ /* 0x000fe20000000800 */
[----:B------:R-:W0:Y:S01]  /*0010*/  S2R R5, SR_CTAID.Y ;  /* 0x0000000000057919 */ /* 0x000e220000002600 */
[----:B------:R-:W1:Y:S01]  /*0020*/  LDCU UR4, c[0x0][0x360] ;  /* 0x00006c00ff0477ac */ /* 0x000e620008000800 */
[----:B------:R-:W0:Y:S01]  /*0030*/  S2R R2, SR_TID.Y ;  /* 0x0000000000027919 */ /* 0x000e220000002200 */
[----:B------:R-:W0:Y:S01]  /*0040*/  LDCU UR5, c[0x0][0x364] ;  /* 0x00006c80ff0577ac */ /* 0x000e220008000800 */
[----:B------:R-:W1:Y:S01]  /*0050*/  S2R R0, SR_CTAID.X ;  /* 0x0000000000007919 */ /* 0x000e620000002500 */
[----:B------:R-:W2:Y:S01]  /*0060*/  LDCU.64 UR8, c[0x0][0x390] ;  /* 0x00007200ff0877ac */ /* 0x000ea20008000a00 */
[----:B------:R-:W1:Y:S01]  /*0070*/  S2R R3, SR_TID.X ;  /* 0x0000000000037919 */ /* 0x000e620000002100 */
[----:B------:R-:W3:Y:S01]  /*0080*/  LDCU UR6, c[0x0][0x368] ;  /* 0x00006d00ff0677ac */ /* 0x000ee20008000800 */
[----:B------:R-:W3:Y:S01]  /*0090*/  S2R R4, SR_CTAID.Z ;  /* 0x0000000000047919 */ /* 0x000ee20000002700 */
[----:B------:R-:W3:Y:S01]  /*00a0*/  S2R R7, SR_TID.Z ;  /* 0x0000000000077919 */ /* 0x000ee20000002300 */
[----:B0-----:R-:W-:-:S05]  /*00b0*/  IMAD R5, R5, UR5, R2 ;  /* 0x0000000505057c24 */ /* 0x001fca000f8e0202 */
[----:B--2---:R-:W-:Y:S01]  /*00c0*/  ISETP.GE.AND P0, PT, R5, UR9, PT ;  /* 0x0000000905007c0c */ /* 0x004fe2000bf06270 */
[----:B-1----:R-:W-:-:S05]  /*00d0*/  IMAD R0, R0, UR4, R3 ;  /* 0x0000000400007c24 */ /* 0x002fca000f8e0203 */
[----:B------:R-:W-:Y:S01]  /*00e0*/  ISETP.GE.OR P0, PT, R0, UR8, P0 ;  /* 0x0000000800007c0c */ /* 0x000fe20008706670 */
[----:B---3--:R-:W-:-:S05]  /*00f0*/  IMAD R4, R4, UR6, R7 ;  /* 0x0000000604047c24 */ /* 0x008fca000f8e0207 */
[----:B------:R-:W-:-:S13]  /*0100*/  ISETP.GE.OR P0, PT, R4, UR9, P0 ;  /* 0x0000000904007c0c */ /* 0x000fda0008706670 */
[----:B------:R-:W-:Y:S05]  /*0110*/  @P0 EXIT ;  /* 0x000000000000094d */ /* 0x000fea0003800000 */
[----:B------:R-:W0:Y:S01]  /*0120*/  LDCU.64 UR6, c[0x0][0x388] ;  /* 0x00007100ff0677ac */ /* 0x000e220008000a00 */
[----:B------:R-:W-:Y:S01]  /*0130*/  IMAD R3, R0, UR9, R5 ;  /* 0x0000000900037c24 */ /* 0x000fe2000f8e0205 */
[----:B------:R-:W1:Y:S04]  /*0140*/  LDCU.64 UR4, c[0x0][0x358] ;  /* 0x00006b00ff0477ac */ /* 0x000e680008000a00 */
[----:B0-----:R-:W-:-:S04]  /*0150*/  IADD3 R2, P0, PT, R3, UR6, RZ ;  /* 0x0000000603027c10 */ /* 0x001fc8000ff1e0ff */
[----:B------:R-:W-:-:S05]  /*0160*/  LEA.HI.X.SX32 R3, R3, UR7, 0x1, P0 ;  /* 0x0000000703037c11 */ /* 0x000fca00080f0eff */
[----:B-1----:R-:W2:Y:S02]  /*0170*/  LDG.E.U8 R2, desc[UR4][R2.64] ;  /* 0x0000000402027981 */ /* 0x002ea4000c1e1100 */
[----:B--2---:R-:W-:-:S13]  /*0180*/  ISETP.NE.AND P0, PT, R2, RZ, PT ;  /* 0x000000ff0200720c */ /* 0x004fda0003f05270 */
[----:B------:R-:W-:Y:S05]  /*0190*/  @!P0 EXIT ;  /* 0x000000000000894d */ /* 0x000fea0003800000 */
[----:B------:R-:W-:-:S05]  /*01a0*/  IMAD R0, R0, UR9, R4 ;  /* 0x0000000900007c24 */ /* 0x000fca000f8e0204 */
[----:B------:R-:W-:-:S04]  /*01b0*/  IADD3 R2, P0, PT, R0, UR6, RZ ;  /* 0x0000000600027c10 */ /* 0x000fc8000ff1e0ff */
[----:B------:R-:W-:-:S05]  /*01c0*/  LEA.HI.X.SX32 R3, R0, UR7, 0x1, P0 ;  /* 0x0000000700037c11 */ /* 0x000fca00080f0eff */
[----:B------:R-:W2:Y:S02]  /*01d0*/  LDG.E.U8 R2, desc[UR4][R2.64] ;  /* 0x0000000402027981 */ /* 0x000ea4000c1e1100 */
[----:B--2---:R-:W-:-:S13]  /*01e0*/  ISETP.NE.AND P0, PT, R2, RZ, PT ;  /* 0x000000ff0200720c */ /* 0x004fda0003f05270 */
[----:B------:R-:W-:Y:S05]  /*01f0*/  @!P0 EXIT ;  /* 0x000000000000894d */ /* 0x000fea0003800000 */
[----:B------:R-:W0:Y:S01]  /*0200*/  LDC.64 R2, c[0x0][0x380] ;  /* 0x0000e000ff027b82 */ /* 0x000e220000000a00 */
[----:B------:R-:W-:Y:S02]  /*0210*/  IMAD R5, R5, UR9, R4 ;  /* 0x0000000905057c24 */ /* 0x000fe4000f8e0204 */
[----:B------:R-:W-:Y:S02]  /*0220*/  IMAD.MOV.U32 R7, RZ, RZ, 0x1 ;  /* 0x00000001ff077424 */ /* 0x000fe400078e00ff */
[----:B0-----:R-:W-:-:S05]  /*0230*/  IMAD.WIDE.U32 R2, R5, 0x4, R2 ;  /* 0x0000000405027825 */ /* 0x001fca00078e0002 */
[----:B------:R-:W-:Y:S01]  /*0240*/  REDG.E.ADD.STRONG.GPU desc[UR4][R2.64], R7 ;  /* 0x000000070200798e */ /* 0x000fe2000c12e104 */
[----:B------:R-:W-:Y:S05]  /*0250*/  EXIT ;  /* 0x000000000000794d */ /* 0x000fea0003800000 */
.L_x_0:
[----:B------:R-:W-:-:S00]  /*0260*/  BRA `(.L_x_0) ;  /* 0xfffffffc00fc7947 */ /* 0x000fc0000383ffff */
[----:B------:R-:W-:-:S00]  /*0270*/  NOP ;  /* 0x0000000000007918 */ /* 0x000fc00000000000 */
        /* <DEDUP_REMOVED lines=8> */
.L_x_50:


//--------------------- .text.generate_rr_sets    --------------------------
	.section	.text.generate_rr_sets,"ax",@progbits
	.align	128
        .global         generate_rr_sets
        .type           generate_rr_sets,@function
        .size           generate_rr_sets,(.L_x_51 - generate_rr_sets)
        .other          generate_rr_sets,@"STO_CUDA_ENTRY STV_DEFAULT"
generate_rr_sets:
.text.generate_rr_sets:
[----:B------:R-:W0:Y:S01]  /*0000*/  LDC R1, c[0x0][0x37c] ;  /* 0x0000df00ff017b82 */ /* 0x000e220000000800 */
[----:B------:R-:W1:Y:S01]  /*0010*/  S2R R2, SR_CTAID.X ;  /* 0x0000000000027919 */ /* 0x000e620000002500 */
[----:B------:R-:W1:Y:S01]  /*0020*/  LDCU UR4, c[0x0][0x360] ;  /* 0x00006c00ff0477ac */ /* 0x000e620008000800 */
[----:B------:R-:W1:Y:S01]  /*0030*/  S2R R3, SR_TID.X ;  /* 0x0000000000037919 */ /* 0x000e620000002100 */
[----:B------:R-:W2:Y:S01]  /*0040*/  LDCU UR5, c[0x0][0x3b0] ;  /* 0x00007600ff0577ac */ /* 0x000ea20008000800 */
[----:B-1----:R-:W-:-:S05]  /*0050*/  IMAD R2, R2, UR4, R3 ;  /* 0x0000000402027c24 */ /* 0x002fca000f8e0203 */
[----:B--2---:R-:W-:-:S13]  /*0060*/  ISETP.GE.U32.AND P0, PT, R2, UR5, PT ;  /* 0x0000000502007c0c */ /* 0x004fda000bf06070 */
[----:B0-----:R-:W-:Y:S05]  /*0070*/  @P0 EXIT ;  /* 0x000000000000094d */ /* 0x001fea0003800000 */
[----:B------:R-:W0:Y:S01]  /*0080*/  LDC.64 R22, c[0x0][0x3b8] ;  /* 0x0000ee00ff167b82 */ /* 0x000e220000000a00 */
[----:B------:R-:W1:Y:S01]  /*0090*/  LDCU.64 UR36, c[0x0][0x358] ;  /* 0x00006b00ff2477ac */ /* 0x000e620008000a00 */
[----:B------:R-:W2:Y:S01]  /*00a0*/  LDCU UR4, c[0x0][0x3a8] ;  /* 0x00007500ff0477ac */ /* 0x000ea20008000800 */
[----:B0-----:R-:W-:-:S05]  /*00b0*/  IMAD.WIDE.U32 R22, R2, 0x30, R22 ;  /* 0x0000003002167825 */ /* 0x001fca00078e0016 */
[----:B-1----:R-:W3:Y:S04]  /*00c0*/  LDG.E.64 R6, desc[UR36][R22.64] ;  /* 0x0000002416067981 */ /* 0x002ee8000c1e1b00 */
[----:B------:R-:W4:Y:S04]  /*00d0*/  LDG.E.64 R10, desc[UR36][R22.64+0x10] ;  /* 0x00001024160a7981 */ /* 0x000f28000c1e1b00 */
[----:B------:R-:W5:Y:S01]  /*00e0*/  LDG.E.64 R4, desc[UR36][R22.64+0x8] ;  /* 0x0000082416047981 */ /* 0x000f62000c1e1b00 */
[----:B------:R-:W-:Y:S01]  /*00f0*/  HFMA2 R8, -RZ, RZ, 0.1171875, 0 ;  /* 0x2f800000ff087431 */ /* 0x000fe200000001ff */
[----:B------:R-:W-:-:S02]  /*0100*/  MOV R16, 0x48 ;  /* 0x0000004800107802 */ /* 0x000fc40000000f00 */
[----:B---3--:R-:W-:Y:S01]  /*0110*/  SHF.R.U32.HI R0, RZ, 0x2, R7 ;  /* 0x00000002ff007819 */ /* 0x008fe20000011607 */
[----:B------:R-:W-:-:S03]  /*0120*/  VIADD R6, R6, 0x587c5 ;  /* 0x000587c506067836 */ /* 0x000fc60000000000 */
[----:B------:R-:W-:Y:S01]  /*0130*/  LOP3.LUT R0, R0, R7, RZ, 0x3c, !PT ;  /* 0x0000000700007212 */ /* 0x000fe200078e3cff */
[----:B----4-:R-:W-:Y:S02]  /*0140*/  IMAD.SHL.U32 R3, R11, 0x10, RZ ;  /* 0x000000100b037824 */ /* 0x010fe400078e00ff */
[----:B------:R-:W-:Y:S02]  /*0150*/  IMAD.MOV.U32 R13, RZ, RZ, R10 ;  /* 0x000000ffff0d7224 */ /* 0x000fe400078e000a */
[C---:B------:R-:W-:Y:S02]  /*0160*/  IMAD.SHL.U32 R7, R0.reuse, 0x2, RZ ;  /* 0x0000000200077824 */ /* 0x040fe400078e00ff */
[----:B-----5:R-:W-:Y:S02]  /*0170*/  IMAD.MOV.U32 R12, RZ, RZ, R5 ;  /* 0x000000ffff0c7224 */ /* 0x020fe400078e0005 */
[----:B------:R-:W-:Y:S01]  /*0180*/  IMAD.MOV.U32 R5, RZ, RZ, RZ ;  /* 0x000000ffff057224 */ /* 0x000fe200078e00ff */
[----:B------:R-:W-:-:S02]  /*0190*/  LOP3.LUT R0, R0, R7, R3, 0x96, !PT ;  /* 0x0000000700007212 */ /* 0x000fc400078e9603 */
[----:B------:R-:W-:Y:S01]  /*01a0*/  MOV R7, R4 ;  /* 0x0000000400077202 */ /* 0x000fe20000000f00 */
[----:B------:R0:W-:Y:S01]  /*01b0*/  STG.E.64 desc[UR36][R22.64+0x8], R12 ;  /* 0x0000080c16007986 */ /* 0x0001e2000c101b24 */
[----:B------:R-:W-:Y:S01]  /*01c0*/  LOP3.LUT R9, R0, R11, RZ, 0x3c, !PT ;  /* 0x0000000b00097212 */ /* 0x000fe200078e3cff */
[----:B------:R-:W-:Y:S02]  /*01d0*/  IMAD.MOV.U32 R4, RZ, RZ, 0x18 ;  /* 0x00000018ff047424 */ /* 0x000fe400078e00ff */
[----:B------:R0:W-:Y:S02]  /*01e0*/  STG.E.64 desc[UR36][R22.64], R6 ;  /* 0x0000000616007986 */ /* 0x0001e4000c101b24 */
[----:B------:R-:W-:-:S05]  /*01f0*/  IMAD.IADD R0, R9, 0x1, R6 ;  /* 0x0000000109007824 */ /* 0x000fca00078e0206 */
[----:B------:R-:W-:Y:S02]  /*0200*/  I2FP.F32.U32 R3, R0 ;  /* 0x0000000000037245 */ /* 0x000fe40000201000 */
[----:B--2---:R-:W-:-:S03]  /*0210*/  I2FP.F32.S32 R0, UR4 ;  /* 0x0000000400007c45 */ /* 0x004fc60008201400 */
[----:B------:R-:W-:Y:S01]  /*0220*/  FFMA R3, R3, R8, 1.1641532182693481445e-10 ;  /* 0x2f00000003037423 */ /* 0x000fe20000000008 */
[----:B------:R-:W-:Y:S02]  /*0230*/  IMAD.MOV.U32 R8, RZ, RZ, R11 ;  /* 0x000000ffff087224 */ /* 0x000fe400078e000b */
[----:B------:R0:W1:Y:S01]  /*0240*/  LDC.64 R10, c[0x4][R16] ;  /* 0x01000000100a7b82 */ /* 0x0000620000000a00 */
[----:B------:R-:W-:Y:S02]  /*0250*/  FMUL R3, R0, R3 ;  /* 0x0000000300037220 */ /* 0x000fe40000400000 */
[----:B------:R0:W-:Y:S02]  /*0260*/  STG.E.64 desc[UR36][R22.64+0x10], R8 ;  /* 0x0000100816007986 */ /* 0x0001e4000c101b24 */
[----:B------:R-:W2:Y:S02]  /*0270*/  FRND.CEIL R0, R3 ;  /* 0x0000000300007307 */ /* 0x000ea40000209000 */
[----:B--2---:R-:W-:-:S06]  /*0280*/  FADD R0, R0, -1 ;  /* 0xbf80000000007421 */ /* 0x004fcc0000000000 */
[----:B------:R0:W2:Y:S02]  /*0290*/  F2I.TRUNC.NTZ R17, R0 ;  /* 0x0000000000117305 */ /* 0x0000a4000020f100 */
[----:B------:R-:W-:-:S07]  /*02a0*/  LEPC R20, `(.L_x_1) ;  /* 0x000000001014794e */ /* 0x000fce0000000000 */
[----:B012---:R-:W-:Y:S05]  /*02b0*/  CALL.ABS.NOINC R10 ;  /* 0x000000000a007343 */ /* 0x007fea0003c00000 */
.L_x_1:
[----:B------:R-:W-:Y:S01]  /*02c0*/  IMAD.MOV.U32 R32, RZ, RZ, R4 ;  /* 0x000000ffff207224 */ /* 0x000fe200078e0004 */
[----:B------:R-:W-:Y:S01]  /*02d0*/  MOV R33, R5 ;  /* 0x0000000500217202 */ /* 0x000fe20000000f00 */
[----:B------:R0:W1:Y:S01]  /*02e0*/  LDC.64 R6, c[0x4][R16] ;  /* 0x0100000010067b82 */ /* 0x0000620000000a00 */
[----:B------:R-:W-:Y:S02]  /*02f0*/  IMAD.MOV.U32 R4, RZ, RZ, 0x18 ;  /* 0x00000018ff047424 */ /* 0x000fe400078e00ff */
[----:B------:R-:W-:Y:S01]  /*0300*/  IMAD.MOV.U32 R5, RZ, RZ, RZ ;  /* 0x000000ffff057224 */ /* 0x000fe200078e00ff */
[----:B------:R0:W-:Y:S06]  /*0310*/  ST.E desc[UR36][R32.64], R17 ;  /* 0x0000001120007985 */ /* 0x0001ec000c101924 */
[----:B------:R-:W-:-:S07]  /*0320*/  LEPC R20, `(.L_x_2) ;  /* 0x000000001014794e */ /* 0x000fce0000000000 */
[----:B01----:R-:W-:Y:S05]  /*0330*/  CALL.ABS.NOINC R6 ;  /* 0x0000000006007343 */ /* 0x003fea0003c00000 */
.L_x_2:
[----:B------:R-:W-:Y:S01]  /*0340*/  IMAD.MOV.U32 R3, RZ, RZ, -0x1 ;  /* 0xffffffffff037424 */ /* 0x000fe200078e00ff */
[----:B------:R-:W-:Y:S01]  /*0350*/  MOV R16, R4 ;  /* 0x0000000400107202 */ /* 0x000fe20000000f00 */
[----:B------:R-:W-:-:S05]  /*0360*/  IMAD.MOV.U32 R17, RZ, RZ, R5 ;  /* 0x000000ffff117224 */ /* 0x000fca00078e0005 */
[----:B------:R0:W-:Y:S04]  /*0370*/  ST.E desc[UR36][R16.64], R3 ;  /* 0x0000000310007985 */ /* 0x0001e8000c101924 */
[----:B------:R0:W-:Y:S04]  /*0380*/  ST.E.64 desc[UR36][R16.64+0x10], R32 ;  /* 0x0000102010007985 */ /* 0x0001e8000c101b24 */
[----:B------:R-:W2:Y:S01]  /*0390*/  LD.E R25, desc[UR36][R32.64] ;  /* 0x0000002420197980 */ /* 0x000ea2000c101900 */
[----:B------:R-:W-:Y:S03]  /*03a0*/  BSSY B9, `(.L_x_3) ;  /* 0x000015c000097945 */ /* 0x000fe60003800000 */
[----:B------:R0:W-:Y:S01]  /*03b0*/  ST.E.64 desc[UR36][R32.64+0x8], R16 ;  /* 0x0000081020007985 */ /* 0x0001e2000c101b24 */
[----:B--2---:R-:W-:-:S13]  /*03c0*/  ISETP.NE.AND P0, PT, R25, -0x1, PT ;  /* 0xffffffff1900780c */ /* 0x004fda0003f05270 */
[----:B0-----:R-:W-:Y:S05]  /*03d0*/  @!P0 BRA `(.L_x_4) ;  /* 0x0000001400608947 */ /* 0x001fea0003800000 */
.L_x_32:
[----:B------:R-:W-:Y:S02]  /*03e0*/  IMAD.MOV.U32 R18, RZ, RZ, R32 ;  /* 0x000000ffff127224 */ /* 0x000fe400078e0020 */
[----:B------:R-:W-:-:S06]  /*03f0*/  IMAD.MOV.U32 R19, RZ, RZ, R33 ;  /* 0x000000ffff137224 */ /* 0x000fcc00078e0021 */
[----:B------:R-:W5:Y:S01]  /*0400*/  LD.E.64 R18, desc[UR36][R18.64+0x8] ;  /* 0x0000082412127980 */ /* 0x000f62000c101b00 */
[----:B------:R-:W-:Y:S01]  /*0410*/  MOV R0, 0x40 ;  /* 0x0000004000007802 */ /* 0x000fe20000000f00 */
[----:B------:R-:W-:Y:S05]  /*0420*/  YIELD ;  /* 0x0000000000007946 */ /* 0x000fea0003800000 */
[----:B------:R0:W1:Y:S01]  /*0430*/  LDC.64 R6, c[0x4][R0] ;  /* 0x0100000000067b82 */ /* 0x0000620000000a00 */
[----:B------:R-:W-:Y:S01]  /*0440*/  MOV R4, R32 ;  /* 0x0000002000047202 */ /* 0x000fe20000000f00 */
[----:B------:R-:W-:-:S07]  /*0450*/  IMAD.MOV.U32 R5, RZ, RZ, R33 ;  /* 0x000000ffff057224 */ /* 0x000fce00078e0021 */
[----:B------:R-:W-:-:S07]  /*0460*/  LEPC R20, `(.L_x_5) ;  /* 0x000000001014794e */ /* 0x000fce0000000000 */
[----:B01---5:R-:W-:Y:S05]  /*0470*/  CALL.ABS.NOINC R6 ;  /* 0x0000000006007343 */ /* 0x023fea0003c00000 */
.L_x_5:
[----:B------:R-:W0:Y:S01]  /*0480*/  LDCU UR6, c[0x0][0x3a8] ;  /* 0x00007500ff0677ac */ /* 0x000e220008000800 */
[----:B------:R-:W1:Y:S01]  /*0490*/  LDCU.64 UR4, c[0x0][0x398] ;  /* 0x00007300ff0477ac */ /* 0x000e620008000a00 */
[----:B0-----:R-:W-:-:S05]  /*04a0*/  IMAD R4, R2, UR6, R25 ;  /* 0x0000000602047c24 */ /* 0x001fca000f8e0219 */
[----:B-1----:R-:W-:-:S05]  /*04b0*/  IADD3 R4, P0, PT, R4, UR4, RZ ;  /* 0x0000000404047c10 */ /* 0x002fca000ff1e0ff */
[----:B------:R-:W-:-:S05]  /*04c0*/  IMAD.X R5, RZ, RZ, UR5, P0 ;  /* 0x00000005ff057e24 */ /* 0x000fca00080e06ff */
[----:B------:R-:W2:Y:S01]  /*04d0*/  LDG.E.U8 R0, desc[UR36][R4.64] ;  /* 0x0000002404007981 */ /* 0x000ea2000c1e1100 */
[----:B------:R-:W-:Y:S01]  /*04e0*/  BSSY.RECONVERGENT B8, `(.L_x_6) ;  /* 0x0000144000087945 */ /* 0x000fe20003800200 */
[----:B------:R-:W-:Y:S01]  /*04f0*/  IMAD.MOV.U32 R32, RZ, RZ, R18 ;  /* 0x000000ffff207224 */ /* 0x000fe200078e0012 */
[----:B------:R-:W-:Y:S02]  /*0500*/  MOV R33, R19 ;  /* 0x0000001300217202 */ /* 0x000fe40000000f00 */
[----:B--2---:R-:W-:-:S13]  /*0510*/  ISETP.NE.AND P0, PT, R0, RZ, PT ;  /* 0x000000ff0000720c */ /* 0x004fda0003f05270 */
[----:B------:R-:W-:Y:S05]  /*0520*/  @P0 BRA `(.L_x_7) ;  /* 0x0000001000fc0947 */ /* 0x000fea0003800000 */
[----:B------:R-:W0:Y:S01]  /*0530*/  LDC.64 R6, c[0x0][0x3a0] ;  /* 0x0000e800ff067b82 */ /* 0x000e220000000a00 */
[----:B------:R-:W-:Y:S02]  /*0540*/  IMAD.MOV.U32 R0, RZ, RZ, 0x1 ;  /* 0x00000001ff007424 */ /* 0x000fe400078e00ff */
[----:B------:R-:W-:-:S03]  /*0550*/  IMAD.MOV.U32 R3, RZ, RZ, 0x1 ;  /* 0x00000001ff037424 */ /* 0x000fc600078e00ff */
[----:B------:R1:W-:Y:S02]  /*0560*/  STG.E.U8 desc[UR36][R4.64], R0 ;  /* 0x0000000004007986 */ /* 0x0003e4000c101124 */
[----:B------:R-:W2:Y:S01]  /*0570*/  LDC.64 R8, c[0x0][0x388] ;  /* 0x0000e200ff087b82 */ /* 0x000ea20000000a00 */
[----:B0-----:R-:W-:-:S05]  /*0580*/  IMAD.WIDE R6, R25, 0x4, R6 ;  /* 0x0000000419067825 */ /* 0x001fca00078e0206 */
[----:B------:R1:W-:Y:S01]  /*0590*/  REDG.E.ADD.STRONG.GPU desc[UR36][R6.64], R3 ;  /* 0x000000030600798e */ /* 0x0003e2000c12e124 */
[----:B--2---:R-:W-:-:S05]  /*05a0*/  IMAD.WIDE R8, R25, 0x4, R8 ;  /* 0x0000000419087825 */ /* 0x004fca00078e0208 */
[----:B------:R-:W2:Y:S04]  /*05b0*/  LDG.E R26, desc[UR36][R8.64] ;  /* 0x00000024081a7981 */ /* 0x000ea8000c1e1900 */
[----:B------:R-:W2:Y:S01]  /*05c0*/  LDG.E R25, desc[UR36][R8.64+0x4] ;  /* 0x0000042408197981 */ /* 0x000ea2000c1e1900 */
[----:B------:R-:W-:Y:S01]  /*05d0*/  IMAD.MOV.U32 R32, RZ, RZ, R18 ;  /* 0x000000ffff207224 */ /* 0x000fe200078e0012 */
[----:B------:R-:W-:Y:S02]  /*05e0*/  MOV R33, R19 ;  /* 0x0000001300217202 */ /* 0x000fe40000000f00 */
[----:B--2---:R-:W-:-:S13]  /*05f0*/  ISETP.GE.U32.AND P0, PT, R26, R25, PT ;  /* 0x000000191a00720c */ /* 0x004fda0003f06070 */
[----:B-1----:R-:W-:Y:S05]  /*0600*/  @P0 BRA `(.L_x_7) ;  /* 0x0000001000c40947 */ /* 0x002fea0003800000 */
[--C-:B------:R-:W-:Y:S01]  /*0610*/  IMAD.IADD R24, R25, 0x1, -R26.reuse ;  /* 0x0000000119187824 */ /* 0x100fe200078e0a1a */
[----:B------:R-:W-:Y:S01]  /*0620*/  BSSY.RECONVERGENT B7, `(.L_x_8) ;  /* 0x0000082000077945 */ /* 0x000fe20003800200 */
[----:B------:R-:W-:Y:S01]  /*0630*/  IMAD.MOV.U32 R3, RZ, RZ, R26 ;  /* 0x000000ffff037224 */ /* 0x000fe200078e001a */
[----:B------:R-:W-:Y:S01]  /*0640*/  MOV R33, R19 ;  /* 0x0000001300217202 */ /* 0x000fe20000000f00 */
[----:B------:R-:W-:Y:S01]  /*0650*/  IMAD.MOV.U32 R32, RZ, RZ, R18 ;  /* 0x000000ffff207224 */ /* 0x000fe200078e0012 */
[----:B------:R-:W-:-:S13]  /*0660*/  LOP3.LUT P0, R24, R24, 0x3, RZ, 0xc0, !PT ;  /* 0x0000000318187812 */ /* 0x000fda000780c0ff */
[----:B------:R-:W-:Y:S05]  /*0670*/  @!P0 BRA `(.L_x_9) ;  /* 0x0000000400f08947 */ /* 0x000fea0003800000 */
[----:B------:R-:W2:Y:S01]  /*0680*/  LDG.E.64 R6, desc[UR36][R22.64] ;  /* 0x0000002416067981 */ /* 0x000ea2000c1e1b00 */
[----:B------:R-:W0:Y:S03]  /*0690*/  LDC.64 R30, c[0x0][0x380] ;  /* 0x0000e000ff1e7b82 */ /* 0x000e260000000a00 */
[----:B------:R-:W3:Y:S04]  /*06a0*/  LDG.E.64 R8, desc[UR36][R22.64+0x10] ;  /* 0x0000102416087981 */ /* 0x000ee8000c1e1b00 */
[----:B------:R-:W4:Y:S01]  /*06b0*/  LDG.E.64 R10, desc[UR36][R22.64+0x8] ;  /* 0x00000824160a7981 */ /* 0x000f22000c1e1b00 */
[----:B------:R-:W1:Y:S01]  /*06c0*/  LDC.64 R28, c[0x0][0x390] ;  /* 0x0000e400ff1c7b82 */ /* 0x000e620000000a00 */
[----:B0-----:R-:W-:Y:S01]  /*06d0*/  IMAD.WIDE.U32 R30, R26, 0x4, R30 ;  /* 0x000000041a1e7825 */ /* 0x001fe200078e001e */
[----:B--2---:R-:W-:-:S03]  /*06e0*/  SHF.R.U32.HI R0, RZ, 0x2, R7 ;  /* 0x00000002ff007819 */ /* 0x004fc60000011607 */
[----:B------:R-:W-:Y:S01]  /*06f0*/  VIADD R6, R6, 0x587c5 ;  /* 0x000587c506067836 */ /* 0x000fe20000000000 */
[----:B------:R-:W-:Y:S01]  /*0700*/  LOP3.LUT R0, R0, R7, RZ, 0x3c, !PT ;  /* 0x0000000700007212 */ /* 0x000fe200078e3cff */
[----:B---3--:R-:W-:Y:S01]  /*0710*/  IMAD.SHL.U32 R3, R9, 0x10, RZ ;  /* 0x0000001009037824 */ /* 0x008fe200078e00ff */
[----:B------:R-:W-:Y:S01]  /*0720*/  MOV R13, R8 ;  /* 0x00000008000d7202 */ /* 0x000fe20000000f00 */
[----:B----4-:R-:W-:Y:S02]  /*0730*/  IMAD.MOV.U32 R12, RZ, RZ, R11 ;  /* 0x000000ffff0c7224 */ /* 0x010fe400078e000b */
[C---:B------:R-:W-:Y:S02]  /*0740*/  IMAD.SHL.U32 R4, R0.reuse, 0x2, RZ ;  /* 0x0000000200047824 */ /* 0x040fe400078e00ff */
[----:B------:R-:W-:Y:S01]  /*0750*/  IMAD.MOV.U32 R7, RZ, RZ, R10 ;  /* 0x000000ffff077224 */ /* 0x000fe200078e000a */
[----:B------:R0:W-:Y:S02]  /*0760*/  STG.E.64 desc[UR36][R22.64+0x8], R12 ;  /* 0x0000080c16007986 */ /* 0x0001e4000c101b24 */
[----:B------:R-:W-:-:S02]  /*0770*/  LOP3.LUT R4, R0, R4, R3, 0x96, !PT ;  /* 0x0000000400047212 */ /* 0x000fc400078e9603 */
[----:B------:R0:W-:Y:S02]  /*0780*/  STG.E.64 desc[UR36][R22.64], R6 ;  /* 0x0000000616007986 */ /* 0x0001e4000c101b24 */
[----:B------:R-:W-:Y:S01]  /*0790*/  LOP3.LUT R5, R4, R9, RZ, 0x3c, !PT ;  /* 0x0000000904057212 */ /* 0x000fe200078e3cff */
[----:B------:R-:W-:-:S05]  /*07a0*/  IMAD.MOV.U32 R4, RZ, RZ, R9 ;  /* 0x000000ffff047224 */ /* 0x000fca00078e0009 */
[----:B------:R0:W-:Y:S04]  /*07b0*/  STG.E.64 desc[UR36][R22.64+0x10], R4 ;  /* 0x0000100416007986 */ /* 0x0001e8000c101b24 */
[----:B------:R-:W2:Y:S01]  /*07c0*/  LDG.E R3, desc[UR36][R30.64] ;  /* 0x000000241e037981 */ /* 0x000ea2000c1e1900 */
[----:B------:R-:W-:Y:S01]  /*07d0*/  IADD3 R0, PT, PT, R5, R6, RZ ;  /* 0x0000000605007210 */ /* 0x000fe20007ffe0ff */
[----:B------:R-:W-:Y:S01]  /*07e0*/  IMAD.MOV.U32 R9, RZ, RZ, 0x2f800000 ;  /* 0x2f800000ff097424 */ /* 0x000fe200078e00ff */
[----:B------:R-:W-:Y:S01]  /*07f0*/  BSSY.RECONVERGENT B6, `(.L_x_10) ;  /* 0x0000013000067945 */ /* 0x000fe20003800200 */
[----:B------:R-:W-:Y:S01]  /*0800*/  IMAD.MOV.U32 R32, RZ, RZ, R18 ;  /* 0x000000ffff207224 */ /* 0x000fe200078e0012 */
[----:B------:R-:W-:Y:S01]  /*0810*/  I2FP.F32.U32 R0, R0 ;  /* 0x0000000000007245 */ /* 0x000fe20000201000 */
[----:B------:R-:W-:-:S02]  /*0820*/  IMAD.MOV.U32 R33, RZ, RZ, R19 ;  /* 0x000000ffff217224 */ /* 0x000fc400078e0013 */
[----:B-1----:R-:W-:-:S04]  /*0830*/  IMAD.WIDE.U32 R28, R26, 0x4, R28 ;  /* 0x000000041a1c7825 */ /* 0x002fc800078e001c */
[----:B------:R-:W-:-:S05]  /*0840*/  FFMA R0, R0, R9, 1.1641532182693481445e-10 ;  /* 0x2f00000000007423 */ /* 0x000fca0000000009 */
[----:B--2---:R-:W-:-:S13]  /*0850*/  FSETP.GEU.AND P0, PT, R0, R3, PT ;  /* 0x000000030000720b */ /* 0x004fda0003f0e000 */
[----:B0-----:R-:W-:Y:S05]  /*0860*/  @P0 BRA `(.L_x_11) ;  /* 0x00000000002c0947 */ /* 0x001fea0003800000 */
[----:B------:R-:W-:Y:S01]  /*0870*/  MOV R6, 0x48 ;  /* 0x0000004800067802 */ /* 0x000fe20000000f00 */
[----:B------:R-:W-:Y:S02]  /*0880*/  HFMA2 R4, -RZ, RZ, 0, 1.430511474609375e-06 ;  /* 0x00000018ff047431 */ /* 0x000fe400000001ff */
[----:B------:R-:W-:-:S03]  /*0890*/  IMAD.MOV.U32 R5, RZ, RZ, RZ ;  /* 0x000000ffff057224 */ /* 0x000fc600078e00ff */
[----:B------:R-:W0:Y:S04]  /*08a0*/  LDC.64 R6, c[0x4][R6] ;  /* 0x0100000006067b82 */ /* 0x000e280000000a00 */
[----:B------:R-:W-:-:S07]  /*08b0*/  LEPC R20, `(.L_x_12) ;  /* 0x000000001014794e */ /* 0x000fce0000000000 */
[----:B0-----:R-:W-:Y:S05]  /*08c0*/  CALL.ABS.NOINC R6 ;  /* 0x0000000006007343 */ /* 0x001fea0003c00000 */
.L_x_12:
[----:B------:R-:W2:Y:S04]  /*08d0*/  LDG.E R3, desc[UR36][R28.64] ;  /* 0x000000241c037981 */ /* 0x000ea8000c1e1900 */
[----:B--2---:R0:W-:Y:S04]  /*08e0*/  ST.E desc[UR36][R4.64], R3 ;  /* 0x0000000304007985 */ /* 0x0041e8000c101924 */
[----:B------:R0:W-:Y:S04]  /*08f0*/  ST.E.64 desc[UR36][R18.64+0x10], R4 ;  /* 0x0000100412007985 */ /* 0x0001e8000c101b24 */
[----:B------:R0:W-:Y:S04]  /*0900*/  ST.E.64 desc[UR36][R4.64+0x8], R18 ;  /* 0x0000081204007985 */ /* 0x0001e8000c101b24 */
[----:B------:R0:W5:Y:S02]  /*0910*/  LD.E.64 R32, desc[UR36][R18.64+0x10] ;  /* 0x0000102412207980 */ /* 0x000164000c101b00 */
.L_x_11:
[----:B------:R-:W-:Y:S05]  /*0920*/  BSYNC.RECONVERGENT B6 ;  /* 0x0000000000067941 */ /* 0x000fea0003800200 */
.L_x_10:
[----:B------:R-:W-:Y:S01]  /*0930*/  ISETP.NE.AND P0, PT, R24, 0x1, PT ;  /* 0x000000011800780c */ /* 0x000fe20003f05270 */
[----:B0-----:R-:W-:-:S12]  /*0940*/  VIADD R3, R26, 0x1 ;  /* 0x000000011a037836 */ /* 0x001fd80000000000 */
[----:B------:R-:W-:Y:S05]  /*0950*/  @!P0 BRA `(.L_x_9) ;  /* 0x0000000400388947 */ /* 0x000fea0003800000 */
[----:B------:R-:W2:Y:S04]  /*0960*/  LDG.E.64 R6, desc[UR36][R22.64] ;  /* 0x0000002416067981 */ /* 0x000ea8000c1e1b00 */
[----:B------:R-:W3:Y:S04]  /*0970*/  LDG.E.64 R4, desc[UR36][R22.64+0x10] ;  /* 0x0000102416047981 */ /* 0x000ee8000c1e1b00 */
[----:B------:R-:W4:Y:S01]  /*0980*/  LDG.E.64 R8, desc[UR36][R22.64+0x8] ;  /* 0x0000082416087981 */ /* 0x000f22000c1e1b00 */
[----:B--2---:R-:W-:Y:S02]  /*0990*/  SHF.R.U32.HI R0, RZ, 0x2, R7 ;  /* 0x00000002ff007819 */ /* 0x004fe40000011607 */
[----:B------:R-:W-:-:S02]  /*09a0*/  IADD3 R6, PT, PT, R6, 0x587c5, RZ ;  /* 0x000587c506067810 */ /* 0x000fc40007ffe0ff */
[----:B------:R-:W-:Y:S01]  /*09b0*/  LOP3.LUT R0, R0, R7, RZ, 0x3c, !PT ;  /* 0x0000000700007212 */ /* 0x000fe200078e3cff */
[----:B---3--:R-:W-:Y:S02]  /*09c0*/  IMAD.SHL.U32 R3, R5, 0x10, RZ ;  /* 0x0000001005037824 */ /* 0x008fe400078e00ff */
[----:B------:R-:W-:Y:S01]  /*09d0*/  IMAD.MOV.U32 R11, RZ, RZ, R4 ;  /* 0x000000ffff0b7224 */ /* 0x000fe200078e0004 */
[----:B------:R-:W-:Y:S01]  /*09e0*/  SHF.L.U32 R7, R0, 0x1, RZ ;  /* 0x0000000100077819 */ /* 0x000fe200000006ff */
[----:B----4-:R-:W-:-:S03]  /*09f0*/  IMAD.MOV.U32 R10, RZ, RZ, R9 ;  /* 0x000000ffff0a7224 */ /* 0x010fc600078e0009 */
[----:B------:R-:W-:Y:S01]  /*0a00*/  LOP3.LUT R0, R0, R7, R3, 0x96, !PT ;  /* 0x0000000700007212 */ /* 0x000fe200078e9603 */
[----:B------:R-:W-:Y:S01]  /*0a10*/  IMAD.MOV.U32 R7, RZ, RZ, R8 ;  /* 0x000000ffff077224 */ /* 0x000fe200078e0008 */
[----:B------:R0:W-:Y:S01]  /*0a20*/  STG.E.64 desc[UR36][R22.64+0x8], R10 ;  /* 0x0000080a16007986 */ /* 0x0001e2000c101b24 */
[----:B------:R-:W-:Y:S01]  /*0a30*/  IMAD.MOV.U32 R8, RZ, RZ, R5 ;  /* 0x000000ffff087224 */ /* 0x000fe200078e0005 */
[----:B------:R-:W-:Y:S02]  /*0a40*/  LOP3.LUT R9, R0, R5, RZ, 0x3c, !PT ;  /* 0x0000000500097212 */ /* 0x000fe400078e3cff */
[----:B------:R0:W-:Y:S04]  /*0a50*/  STG.E.64 desc[UR36][R22.64], R6 ;  /* 0x0000000616007986 */ /* 0x0001e8000c101b24 */
[----:B------:R0:W-:Y:S04]  /*0a60*/  STG.E.64 desc[UR36][R22.64+0x10], R8 ;  /* 0x0000100816007986 */ /* 0x0001e8000c101b24 */
[----:B------:R-:W2:Y:S01]  /*0a70*/  LDG.E R3, desc[UR36][R30.64+0x4] ;  /* 0x000004241e037981 */ /* 0x000ea2000c1e1900 */
[----:B------:R-:W-:Y:S01]  /*0a80*/  IMAD.IADD R0, R9, 0x1, R6 ;  /* 0x0000000109007824 */ /* 0x000fe200078e0206 */
[----:B------:R-:W-:Y:S01]  /*0a90*/  BSSY.RECONVERGENT B6, `(.L_x_13) ;  /* 0x0000011000067945 */ /* 0x000fe20003800200 */
[----:B------:R-:W-:-:S03]  /*0aa0*/  IMAD.MOV.U32 R5, RZ, RZ, 0x2f800000 ;  /* 0x2f800000ff057424 */ /* 0x000fc600078e00ff */
[----:B------:R-:W-:-:S05]  /*0ab0*/  I2FP.F32.U32 R0, R0 ;  /* 0x0000000000007245 */ /* 0x000fca0000201000 */
        /* <DEDUP_REMOVED lines=8> */
[----:B0----5:R-:W-:Y:S05]  /*0b40*/  CALL.ABS.NOINC R6 ;  /* 0x0000000006007343 */ /* 0x021fea0003c00000 */
.L_x_15:
[----:B------:R-:W2:Y:S04]  /*0b50*/  LDG.E R3, desc[UR36][R28.64+0x4] ;  /* 0x000004241c037981 */ /* 0x000ea8000c1e1900 */
[----:B--2---:R-:W-:Y:S04]  /*0b60*/  ST.E desc[UR36][R4.64], R3 ;  /* 0x0000000304007985 */ /* 0x004fe8000c101924 */
[----:B------:R-:W-:Y:S04]  /*0b70*/  ST.E.64 desc[UR36][R32.64+0x10], R4 ;  /* 0x0000100420007985 */ /* 0x000fe8000c101b24 */
[----:B------:R0:W-:Y:S04]  /*0b80*/  ST.E.64 desc[UR36][R4.64+0x8], R32 ;  /* 0x0000082004007985 */ /* 0x0001e8000c101b24 */
[----:B0-----:R-:W5:Y:S02]  /*0b90*/  LD.E.64 R32, desc[UR36][R32.64+0x10] ;  /* 0x0000102420207980 */ /* 0x001f64000c101b00 */
.L_x_14:
[----:B------:R-:W-:Y:S05]  /*0ba0*/  BSYNC.RECONVERGENT B6 ;  /* 0x0000000000067941 */ /* 0x000fea0003800200 */
.L_x_13:
[----:B------:R-:W-:Y:S01]  /*0bb0*/  ISETP.NE.AND P0, PT, R24, 0x2, PT ;  /* 0x000000021800780c */ /* 0x000fe20003f05270 */
[----:B------:R-:W-:-:S12]  /*0bc0*/  VIADD R3, R26, 0x2 ;  /* 0x000000021a037836 */ /* 0x000fd80000000000 */
        /* <DEDUP_REMOVED lines=28> */
[----:B------:R-:W-:Y:S01]  /*0d90*/  IMAD.MOV.U32 R5, RZ, RZ, RZ ;  /* 0x000000ffff057224 */ /* 0x000fe200078e00ff */
[----:B------:R0:W1:Y:S06]  /*0da0*/  LDC.64 R6, c[0x4][R0] ;  /* 0x0100000000067b82 */ /* 0x00006c0000000a00 */
[----:B------:R-:W-:-:S07]  /*0db0*/  LEPC R20, `(.L_x_18) ;  /* 0x000000001014794e */ /* 0x000fce0000000000 */
[----:B01---5:R-:W-:Y:S05]  /*0dc0*/  CALL.ABS.NOINC R6 ;  /* 0x0000000006007343 */ /* 0x023fea0003c00000 */
.L_x_18:
[----:B------:R-:W2:Y:S04]  /*0dd0*/  LDG.E R29, desc[UR36][R28.64+0x8] ;  /* 0x000008241c1d7981 */ /* 0x000ea8000c1e1900 */
[----:B--2---:R-:W-:Y:S04]  /*0de0*/  ST.E desc[UR36][R4.64], R29 ;  /* 0x0000001d04007985 */ /* 0x004fe8000c101924 */
[----:B------:R-:W-:Y:S04]  /*0df0*/  ST.E.64 desc[UR36][R32.64+0x10], R4 ;  /* 0x0000100420007985 */ /* 0x000fe8000c101b24 */
[----:B------:R0:W-:Y:S04]  /*0e00*/  ST.E.64 desc[UR36][R4.64+0x8], R32 ;  /* 0x0000082004007985 */ /* 0x0001e8000c101b24 */
[----:B0-----:R-:W5:Y:S02]  /*0e10*/  LD.E.64 R32, desc[UR36][R32.64+0x10] ;  /* 0x0000102420207980 */ /* 0x001f64000c101b00 */
.L_x_17:
[----:B------:R-:W-:Y:S05]  /*0e20*/  BSYNC.RECONVERGENT B6 ;  /* 0x0000000000067941 */ /* 0x000fea0003800200 */
.L_x_16:
[----:B------:R-:W-:-:S07]  /*0e30*/  VIADD R3, R26, 0x3 ;  /* 0x000000031a037836 */ /* 0x000fce0000000000 */
.L_x_9:
[----:B------:R-:W-:Y:S05]  /*0e40*/  BSYNC.RECONVERGENT B7 ;  /* 0x0000000000077941 */ /* 0x000fea0003800200 */
.L_x_8:
[----:B------:R-:W-:-:S05]  /*0e50*/  IMAD.IADD R0, R26, 0x1, -R25 ;  /* 0x000000011a007824 */ /* 0x000fca00078e0a19 */
[----:B------:R-:W-:-:S13]  /*0e60*/  ISETP.GT.U32.AND P0, PT, R0, -0x4, PT ;  /* 0xfffffffc0000780c */ /* 0x000fda0003f04070 */
[----:B------:R-:W-:Y:S05]  /*0e70*/  @P0 BRA `(.L_x_7) ;  /* 0x0000000800a80947 */ /* 0x000fea0003800000 */
[----:B------:R-:W0:Y:S01]  /*0e80*/  LDC.64 R4, c[0x0][0x380] ;  /* 0x0000e000ff047b82 */ /* 0x000e220000000a00 */
[----:B------:R-:W-:-:S07]  /*0e90*/  IADD3 R25, PT, PT, -R25, R3, RZ ;  /* 0x0000000319197210 */ /* 0x000fce0007ffe1ff */
[----:B------:R-:W1:Y:S01]  /*0ea0*/  LDC.64 R6, c[0x0][0x390] ;  /* 0x0000e400ff067b82 */ /* 0x000e620000000a00 */
[----:B0-----:R-:W-:-:S03]  /*0eb0*/  IMAD.WIDE.U32 R4, R3, 0x4, R4 ;  /* 0x0000000403047825 */ /* 0x001fc600078e0004 */
[----:B------:R-:W-:Y:S01]  /*0ec0*/  IADD3 R26, P0, PT, R4, 0x8, RZ ;  /* 0x00000008041a7810 */ /* 0x000fe20007f1e0ff */
[----:B-1----:R-:W-:-:S04]  /*0ed0*/  IMAD.WIDE.U32 R6, R3, 0x4, R6 ;  /* 0x0000000403067825 */ /* 0x002fc800078e0006 */
[----:B------:R-:W-:Y:S01]  /*0ee0*/  IMAD.X R27, RZ, RZ, R5, P0 ;  /* 0x000000ffff1b7224 */ /* 0x000fe200000e0605 */
[----:B------:R-:W-:-:S05]  /*0ef0*/  IADD3 R18, P1, PT, R6, 0x8, RZ ;  /* 0x0000000806127810 */ /* 0x000fca0007f3e0ff */
[----:B------:R-:W-:-:S08]  /*0f00*/  IMAD.X R19, RZ, RZ, R7, P1 ;  /* 0x000000ffff137224 */ /* 0x000fd000008e0607 */
.L_x_31:
[----:B------:R-:W2:Y:S04]  /*0f10*/  LDG.E.64 R10, desc[UR36][R22.64] ;  /* 0x00000024160a7981 */ /* 0x000ea8000c1e1b00 */
[----:B------:R-:W3:Y:S04]  /*0f20*/  LDG.E.64 R6, desc[UR36][R22.64+0x10] ;  /* 0x0000102416067981 */ /* 0x000ee8000c1e1b00 */
[----:B------:R-:W4:Y:S01]  /*0f30*/  LDG.E.64 R12, desc[UR36][R22.64+0x8] ;  /* 0x00000824160c7981 */ /* 0x000f22000c1e1b00 */
[----:B--2---:R-:W-:Y:S01]  /*0f40*/  SHF.R.U32.HI R0, RZ, 0x2, R11 ;  /* 0x00000002ff007819 */ /* 0x004fe2000001160b */
[----:B------:R-:W-:-:S03]  /*0f50*/  VIADD R10, R10, 0x587c5 ;  /* 0x000587c50a0a7836 */ /* 0x000fc60000000000 */
[----:B------:R-:W-:Y:S01]  /*0f60*/  LOP3.LUT R0, R0, R11, RZ, 0x3c, !PT ;  /* 0x0000000b00007212 */ /* 0x000fe200078e3cff */
[----:B---3--:R-:W-:Y:S02]  /*0f70*/  IMAD.SHL.U32 R3, R7, 0x10, RZ ;  /* 0x0000001007037824 */ /* 0x008fe400078e00ff */
[----:B------:R-:W-:Y:S01]  /*0f80*/  IMAD.MOV.U32 R8, RZ, RZ, R7 ;  /* 0x000000ffff087224 */ /* 0x000fe200078e0007 */
[C---:B------:R-:W-:Y:S01]  /*0f90*/  SHF.L.U32 R4, R0.reuse, 0x1, RZ ;  /* 0x0000000100047819 */ /* 0x040fe200000006ff */
[----:B------:R-:W-:Y:S02]  /*0fa0*/  IMAD.MOV.U32 R5, RZ, RZ, R6 ;  /* 0x000000ffff057224 */ /* 0x000fe400078e0006 */
[----:B----4-:R-:W-:Y:S01]  /*0fb0*/  IMAD.MOV.U32 R11, RZ, RZ, R12 ;  /* 0x000000ffff0b7224 */ /* 0x010fe200078e000c */
[----:B------:R-:W-:-:S04]  /*0fc0*/  LOP3.LUT R4, R0, R4, R3, 0x96, !PT ;  /* 0x0000000400047212 */ /* 0x000fc800078e9603 */
[----:B------:R-:W-:Y:S01]  /*0fd0*/  LOP3.LUT R9, R4, R7, RZ, 0x3c, !PT ;  /* 0x0000000704097212 */ /* 0x000fe200078e3cff */
[----:B------:R0:W-:Y:S01]  /*0fe0*/  STG.E.64 desc[UR36][R22.64], R10 ;  /* 0x0000000a16007986 */ /* 0x0001e2000c101b24 */
[----:B------:R-:W-:-:S03]  /*0ff0*/  MOV R4, R13 ;  /* 0x0000000d00047202 */ /* 0x000fc60000000f00 */
[----:B------:R0:W-:Y:S04]  /*1000*/  STG.E.64 desc[UR36][R22.64+0x10], R8 ;  /* 0x0000100816007986 */ /* 0x0001e8000c101b24 */
[----:B------:R0:W-:Y:S04]  /*1010*/  STG.E.64 desc[UR36][R22.64+0x8], R4 ;  /* 0x0000080416007986 */ /* 0x0001e8000c101b24 */
[----:B------:R-:W2:Y:S01]  /*1020*/  LDG.E R3, desc[UR36][R26.64+-0x8] ;  /* 0xfffff8241a037981 */ /* 0x000ea2000c1e1900 */
[----:B------:R-:W-:Y:S01]  /*1030*/  IMAD.IADD R0, R9, 0x1, R10 ;  /* 0x0000000109007824 */ /* 0x000fe200078e020a */
[----:B------:R-:W-:Y:S01]  /*1040*/  IADD3 R25, PT, PT, R25, 0x4, RZ ;  /* 0x0000000419197810 */ /* 0x000fe20007ffe0ff */
[----:B------:R-:W-:Y:S01]  /*1050*/  IMAD.MOV.U32 R15, RZ, RZ, 0x2f800000 ;  /* 0x2f800000ff0f7424 */ /* 0x000fe200078e00ff */
[----:B------:R-:W-:Y:S02]  /*1060*/  BSSY.RECONVERGENT B6, `(.L_x_19) ;  /* 0x0000019000067945 */ /* 0x000fe40003800200 */
[----:B------:R-:W-:-:S02]  /*1070*/  I2FP.F32.U32 R0, R0 ;  /* 0x0000000000007245 */ /* 0x000fc40000201000 */
[----:B------:R-:W-:-:S03]  /*1080*/  ISETP.NE.AND P1, PT, R25, RZ, PT ;  /* 0x000000ff1900720c */ /* 0x000fc60003f25270 */
[----:B------:R-:W-:Y:S01]  /*1090*/  FFMA R0, R0, R15, 1.1641532182693481445e-10 ;  /* 0x2f00000000007423 */ /* 0x000fe2000000000f */
[----:B------:R-:W-:-:S04]  /*10a0*/  P2R R24, PR, RZ, 0x2 ;  /* 0x00000002ff187803 */ /* 0x000fc80000000000 */
[----:B--2---:R-:W-:-:S13]  /*10b0*/  FSETP.GEU.AND P0, PT, R0, R3, PT ;  /* 0x000000030000720b */ /* 0x004fda0003f0e000 */
[----:B0-----:R-:W-:Y:S05]  /*10c0*/  @P0 BRA `(.L_x_20) ;  /* 0x0000000000480947 */ /* 0x001fea0003800000 */
[----:B------:R-:W-:Y:S01]  /*10d0*/  MOV R0, 0x48 ;  /* 0x0000004800007802 */ /* 0x000fe20000000f00 */
[----:B------:R-:W-:Y:S02]  /*10e0*/  IMAD.MOV.U32 R4, RZ, RZ, 0x18 ;  /* 0x00000018ff047424 */ /* 0x000fe400078e00ff */
[----:B------:R-:W-:Y:S01]  /*10f0*/  IMAD.MOV.U32 R5, RZ, RZ, RZ ;  /* 0x000000ffff057224 */ /* 0x000fe200078e00ff */
[----:B------:R0:W1:Y:S06]  /*1100*/  LDC.64 R6, c[0x4][R0] ;  /* 0x0100000000067b82 */ /* 0x00006c0000000a00 */
[----:B------:R-:W-:-:S07]  /*1110*/  LEPC R20, `(.L_x_21) ;  /* 0x000000001014794e */ /* 0x000fce0000000000 */
[----:B01---5:R-:W-:Y:S05]  /*1120*/  CALL.ABS.NOINC R6 ;  /* 0x0000000006007343 */ /* 0x023fea0003c00000 */
.L_x_21:
[----:B------:R-:W2:Y:S04]  /*1130*/  LDG.E R3, desc[UR36][R18.64+-0x8] ;  /* 0xfffff82412037981 */ /* 0x000ea8000c1e1900 */
[----:B--2---:R-:W-:Y:S04]  /*1140*/  ST.E desc[UR36][R4.64], R3 ;  /* 0x0000000304007985 */ /* 0x004fe8000c101924 */
[----:B------:R-:W-:Y:S04]  /*1150*/  ST.E.64 desc[UR36][R32.64+0x10], R4 ;  /* 0x0000100420007985 */ /* 0x000fe8000c101b24 */
[----:B------:R0:W-:Y:S04]  /*1160*/  ST.E.64 desc[UR36][R4.64+0x8], R32 ;  /* 0x0000082004007985 */ /* 0x0001e8000c101b24 */
[----:B------:R-:W2:Y:S04]  /*1170*/  LDG.E.64 R12, desc[UR36][R22.64+0x8] ;  /* 0x00000824160c7981 */ /* 0x000ea8000c1e1b00 */
[----:B------:R-:W3:Y:S04]  /*1180*/  LDG.E.64 R10, desc[UR36][R22.64] ;  /* 0x00000024160a7981 */ /* 0x000ee8000c1e1b00 */
[----:B------:R-:W4:Y:S04]  /*1190*/  LDG.E.64 R8, desc[UR36][R22.64+0x10] ;  /* 0x0000102416087981 */ /* 0x000f28000c1e1b00 */
[----:B0-----:R-:W5:Y:S01]  /*11a0*/  LD.E.64 R32, desc[UR36][R32.64+0x10] ;  /* 0x0000102420207980 */ /* 0x001f62000c101b00 */
[----:B--2---:R-:W-:Y:S01]  /*11b0*/  IMAD.MOV.U32 R6, RZ, RZ, R13 ;  /* 0x000000ffff067224 */ /* 0x004fe200078e000d */
[----:B------:R-:W-:Y:S01]  /*11c0*/  MOV R13, R12 ;  /* 0x0000000c000d7202 */ /* 0x000fe20000000f00 */
[----:B---3--:R-:W-:-:S02]  /*11d0*/  IMAD.MOV.U32 R12, RZ, RZ, R11 ;  /* 0x000000ffff0c7224 */ /* 0x008fc400078e000b */
[----:B----4-:R-:W-:-:S07]  /*11e0*/  IMAD.MOV.U32 R7, RZ, RZ, R8 ;  /* 0x000000ffff077224 */ /* 0x010fce00078e0008 */
.L_x_20:
[----:B------:R-:W-:Y:S05]  /*11f0*/  BSYNC.RECONVERGENT B6 ;  /* 0x0000000000067941 */ /* 0x000fea0003800200 */
.L_x_19:
[----:B------:R-:W-:Y:S01]  /*1200*/  SHF.R.U32.HI R3, RZ, 0x2, R12 ;  /* 0x00000002ff037819 */ /* 0x000fe2000001160c */
[----:B------:R-:W-:Y:S01]  /*1210*/  IMAD.SHL.U32 R0, R9, 0x10, RZ ;  /* 0x0000001009007824 */ /* 0x000fe200078e00ff */
[----:B------:R0:W-:Y:S02]  /*1220*/  STG.E.64 desc[UR36][R22.64+0x8], R6 ;  /* 0x0000080616007986 */ /* 0x0001e4000c101b24 */
[----:B------:R-:W-:Y:S01]  /*1230*/  LOP3.LUT R3, R3, R12, RZ, 0x3c, !PT ;  /* 0x0000000c03037212 */ /* 0x000fe200078e3cff */
[----:B------:R-:W-:Y:S02]  /*1240*/  VIADD R12, R10, 0x587c5 ;  /* 0x000587c50a0c7836 */ /* 0x000fe40000000000 */
[----:B------:R-:W-:Y:S01]  /*1250*/  IMAD.MOV.U32 R10, RZ, RZ, R9 ;  /* 0x000000ffff0a7224 */ /* 0x000fe200078e0009 */
[C---:B------:R-:W-:Y:S02]  /*1260*/  SHF.L.U32 R4, R3.reuse, 0x1, RZ ;  /* 0x0000000103047819 */ /* 0x040fe400000006ff */
[----:B------:R0:W-:Y:S02]  /*1270*/  STG.E.64 desc[UR36][R22.64], R12 ;  /* 0x0000000c16007986 */ /* 0x0001e4000c101b24 */
[----:B------:R-:W-:-:S04]  /*1280*/  LOP3.LUT R0, R3, R4, R0, 0x96, !PT ;  /* 0x0000000403007212 */ /* 0x000fc800078e9600 */
[----:B------:R-:W-:-:S05]  /*1290*/  LOP3.LUT R11, R0, R9, RZ, 0x3c, !PT ;  /* 0x00000009000b7212 */ /* 0x000fca00078e3cff */
[----:B------:R0:W-:Y:S04]  /*12a0*/  STG.E.64 desc[UR36][R22.64+0x10], R10 ;  /* 0x0000100a16007986 */ /* 0x0001e8000c101b24 */
[----:B------:R-:W2:Y:S01]  /*12b0*/  LDG.E R3, desc[UR36][R26.64+-0x4] ;  /* 0xfffffc241a037981 */ /* 0x000ea2000c1e1900 */
[----:B------:R-:W-:Y:S02]  /*12c0*/  IMAD.IADD R0, R11, 0x1, R12 ;  /* 0x000000010b007824 */ /* 0x000fe400078e020c */
[----:B------:R-:W-:Y:S01]  /*12d0*/  HFMA2 R5, -RZ, RZ, 0.1171875, 0 ;  /* 0x2f800000ff057431 */ /* 0x000fe200000001ff */
[----:B------:R-:W-:Y:S02]  /*12e0*/  BSSY.RECONVERGENT B6, `(.L_x_22) ;  /* 0x0000014000067945 */ /* 0x000fe40003800200 */
[----:B------:R-:W-:-:S05]  /*12f0*/  I2FP.F32.U32 R0, R0 ;  /* 0x0000000000007245 */ /* 0x000fca0000201000 */
[----:B------:R-:W-:-:S05]  /*1300*/  FFMA R0, R0, R5, 1.1641532182693481445e-10 ;  /* 0x2f00000000007423 */ /* 0x000fca0000000005 */
        /* <DEDUP_REMOVED lines=8> */
.L_x_24:
[----:B------:R-:W2:Y:S04]  /*1390*/  LDG.E R3, desc[UR36][R18.64+-0x4] ;  /* 0xfffffc2412037981 */ /* 0x000ea8000c1e1900 */
[----:B--2---:R-:W-:Y:S04]  /*13a0*/  ST.E desc[UR36][R4.64], R3 ;  /* 0x0000000304007985 */ /* 0x004fe8000c101924 */
[----:B------:R-:W-:Y:S04]  /*13b0*/  ST.E.64 desc[UR36][R32.64+0x10], R4 ;  /* 0x0000100420007985 */ /* 0x000fe8000c101b24 */
[----:B------:R0:W-:Y:S04]  /*13c0*/  ST.E.64 desc[UR36][R4.64+0x8], R32 ;  /* 0x0000082004007985 */ /* 0x0001e8000c101b24 */
[----:B------:R-:W2:Y:S04]  /*13d0*/  LDG.E.64 R10, desc[UR36][R22.64+0x10] ;  /* 0x00001024160a7981 */ /* 0x000ea8000c1e1b00 */
[----:B------:R1:W5:Y:S04]  /*13e0*/  LDG.E.64 R12, desc[UR36][R22.64] ;  /* 0x00000024160c7981 */ /* 0x000368000c1e1b00 */
[----:B------:R1:W5:Y:S04]  /*13f0*/  LDG.E.64 R6, desc[UR36][R22.64+0x8] ;  /* 0x0000082416067981 */ /* 0x000368000c1e1b00 */
[----:B0-----:R-:W5:Y:S01]  /*1400*/  LD.E.64 R32, desc[UR36][R32.64+0x10] ;  /* 0x0000102420207980 */ /* 0x001f62000c101b00 */
[----:B-12---:R-:W-:-:S07]  /*1410*/  IMAD.MOV.U32 R9, RZ, RZ, R10 ;  /* 0x000000ffff097224 */ /* 0x006fce00078e000a */
.L_x_23:
[----:B------:R-:W-:Y:S05]  /*1420*/  BSYNC.RECONVERGENT B6 ;  /* 0x0000000000067941 */ /* 0x000fea0003800200 */
.L_x_22:
[----:B-----5:R-:W-:Y:S01]  /*1430*/  SHF.R.U32.HI R0, RZ, 0x2, R13 ;  /* 0x00000002ff007819 */ /* 0x020fe2000001160d */
[----:B------:R-:W-:Y:S01]  /*1440*/  VIADD R10, R12, 0x587c5 ;  /* 0x000587c50c0a7836 */ /* 0x000fe20000000000 */
[----:B------:R-:W-:Y:S01]  /*1450*/  SHF.L.U32 R3, R11, 0x4, RZ ;  /* 0x000000040b037819 */ /* 0x000fe200000006ff */
[----:B------:R-:W-:Y:S01]  /*1460*/  IMAD.MOV.U32 R8, RZ, RZ, R7 ;  /* 0x000000ffff087224 */ /* 0x000fe200078e0007 */
[----:B------:R-:W-:Y:S01]  /*1470*/  LOP3.LUT R0, R0, R13, RZ, 0x3c, !PT ;  /* 0x0000000d00007212 */ /* 0x000fe200078e3cff */
[----:B------:R-:W-:Y:S01]  /*1480*/  IMAD.MOV.U32 R5, RZ, RZ, R6 ;  /* 0x000000ffff057224 */ /* 0x000fe200078e0006 */
[----:B------:R-:W-:Y:S02]  /*1490*/  MOV R12, R11 ;  /* 0x0000000b000c7202 */ /* 0x000fe40000000f00 */
[----:B------:R0:W-:Y:S01]  /*14a0*/  STG.E.64 desc[UR36][R22.64+0x8], R8 ;  /* 0x0000080816007986 */ /* 0x0001e2000c101b24 */
[----:B------:R-:W-:-:S05]  /*14b0*/  IMAD.SHL.U32 R4, R0, 0x2, RZ ;  /* 0x0000000200047824 */ /* 0x000fca00078e00ff */
[----:B------:R-:W-:-:S04]  /*14c0*/  LOP3.LUT R4, R0, R4, R3, 0x96, !PT ;  /* 0x0000000400047212 */ /* 0x000fc800078e9603 */
[----:B------:R-:W-:Y:S01]  /*14d0*/  LOP3.LUT R13, R4, R11, RZ, 0x3c, !PT ;  /* 0x0000000b040d7212 */ /* 0x000fe200078e3cff */
[----:B------:R-:W-:-:S04]  /*14e0*/  IMAD.MOV.U32 R4, RZ, RZ, R10 ;  /* 0x000000ffff047224 */ /* 0x000fc800078e000a */
[----:B------:R0:W-:Y:S04]  /*14f0*/  STG.E.64 desc[UR36][R22.64+0x10], R12 ;  /* 0x0000100c16007986 */ /* 0x0001e8000c101b24 */
        /* <DEDUP_REMOVED lines=14> */
[----:B01----:R-:W-:Y:S05]  /*15e0*/  CALL.ABS.NOINC R6 ;  /* 0x0000000006007343 */ /* 0x003fea0003c00000 */
.L_x_27:
        /* <DEDUP_REMOVED lines=8> */
[----:B--2---:R-:W-:Y:S01]  /*1670*/  MOV R6, R11 ;  /* 0x0000000b00067202 */ /* 0x004fe20000000f00 */
[----:B---3--:R-:W-:-:S02]  /*1680*/  IMAD.MOV.U32 R7, RZ, RZ, R8 ;  /* 0x000000ffff077224 */ /* 0x008fc400078e0008 */
[----:B----4-:R-:W-:-:S07]  /*1690*/  IMAD.MOV.U32 R11, RZ, RZ, R12 ;  /* 0x000000ffff0b7224 */ /* 0x010fce00078e000c */
.L_x_26:
[----:B------:R-:W-:Y:S05]  /*16a0*/  BSYNC.RECONVERGENT B6 ;  /* 0x0000000000067941 */ /* 0x000fea0003800200 */
.L_x_25:
[----:B------:R-:W-:Y:S01]  /*16b0*/  SHF.R.U32.HI R3, RZ, 0x2, R6 ;  /* 0x00000002ff037819 */ /* 0x000fe20000011606 */
[----:B------:R-:W-:Y:S01]  /*16c0*/  IMAD.SHL.U32 R0, R13, 0x10, RZ ;  /* 0x000000100d007824 */ /* 0x000fe200078e00ff */
[----:B------:R-:W-:Y:S02]  /*16d0*/  MOV R4, R9 ;  /* 0x0000000900047202 */ /* 0x000fe40000000f00 */
[----:B------:R-:W-:Y:S01]  /*16e0*/  LOP3.LUT R3, R3, R6, RZ, 0x3c, !PT ;  /* 0x0000000603037212 */ /* 0x000fe200078e3cff */
[----:B------:R-:W-:Y:S02]  /*16f0*/  VIADD R6, R10, 0x587c5 ;  /* 0x000587c50a067836 */ /* 0x000fe40000000000 */
[----:B------:R-:W-:Y:S02]  /*1700*/  IMAD.MOV.U32 R10, RZ, RZ, R13 ;  /* 0x000000ffff0a7224 */ /* 0x000fe400078e000d */
[C---:B------:R-:W-:Y:S01]  /*1710*/  IMAD.SHL.U32 R5, R3.reuse, 0x2, RZ ;  /* 0x0000000203057824 */ /* 0x040fe200078e00ff */
[----:B------:R0:W-:Y:S04]  /*1720*/  STG.E.64 desc[UR36][R22.64], R6 ;  /* 0x0000000616007986 */ /* 0x0001e8000c101b24 */
[----:B------:R-:W-:Y:S01]  /*1730*/  LOP3.LUT R0, R3, R5, R0, 0x96, !PT ;  /* 0x0000000503007212 */ /* 0x000fe200078e9600 */
[----:B------:R-:W-:-:S03]  /*1740*/  IMAD.MOV.U32 R5, RZ, RZ, R11 ;  /* 0x000000ffff057224 */ /* 0x000fc600078e000b */
[----:B------:R-:W-:Y:S02]  /*1750*/  LOP3.LUT R11, R0, R13, RZ, 0x3c, !PT ;  /* 0x0000000d000b7212 */ /* 0x000fe400078e3cff */
[----:B------:R0:W-:Y:S04]  /*1760*/  STG.E.64 desc[UR36][R22.64+0x8], R4 ;  /* 0x0000080416007986 */ /* 0x0001e8000c101b24 */
[----:B------:R0:W-:Y:S04]  /*1770*/  STG.E.64 desc[UR36][R22.64+0x10], R10 ;  /* 0x0000100a16007986 */ /* 0x0001e8000c101b24 */
[----:B------:R-:W2:Y:S01]  /*1780*/  LDG.E R3, desc[UR36][R26.64+0x4] ;  /* 0x000004241a037981 */ /* 0x000ea2000c1e1900 */
[----:B------:R-:W-:Y:S01]  /*1790*/  IADD3 R0, PT, PT, R11, R6, RZ ;  /* 0x000000060b007210 */ /* 0x000fe20007ffe0ff */
[----:B------:R-:W-:Y:S01]  /*17a0*/  IMAD.MOV.U32 R9, RZ, RZ, 0x2f800000 ;  /* 0x2f800000ff097424 */ /* 0x000fe200078e00ff */
[----:B------:R-:W-:Y:S02]  /*17b0*/  BSSY.RECONVERGENT B6, `(.L_x_28) ;  /* 0x0000010000067945 */ /* 0x000fe40003800200 */
[----:B------:R-:W-:-:S05]  /*17c0*/  I2FP.F32.U32 R0, R0 ;  /* 0x0000000000007245 */ /* 0x000fca0000201000 */
[----:B------:R-:W-:-:S05]  /*17d0*/  FFMA R0, R0, R9, 1.1641532182693481445e-10 ;  /* 0x2f00000000007423 */ /* 0x000fca0000000009 */
[----:B--2---:R-:W-:-:S13]  /*17e0*/  FSETP.GEU.AND P0, PT, R0, R3, PT ;  /* 0x000000030000720b */ /* 0x004fda0003f0e000 */
[----:B0-----:R-:W-:Y:S05]  /*17f0*/  @P0 BRA `(.L_x_29) ;  /* 0x00000000002c0947 */ /* 0x001fea0003800000 */
[----:B------:R-:W-:Y:S01]  /*1800*/  MOV R0, 0x48 ;  /* 0x0000004800007802 */ /* 0x000fe20000000f00 */
[----:B------:R-:W-:Y:S02]  /*1810*/  HFMA2 R5, -RZ, RZ, 0, 0 ;  /* 0x00000000ff057431 */ /* 0x000fe400000001ff */
[----:B------:R-:W-:Y:S01]  /*1820*/  IMAD.MOV.U32 R4, RZ, RZ, 0x18 ;  /* 0x00000018ff047424 */ /* 0x000fe200078e00ff */
[----:B------:R0:W1:Y:S06]  /*1830*/  LDC.64 R6, c[0x4][R0] ;  /* 0x0100000000067b82 */ /* 0x00006c0000000a00 */
[----:B------:R-:W-:-:S07]  /*1840*/  LEPC R20, `(.L_x_30) ;  /* 0x000000001014794e */ /* 0x000fce0000000000 */
[----:B01---5:R-:W-:Y:S05]  /*1850*/  CALL.ABS.NOINC R6 ;  /* 0x0000000006007343 */ /* 0x023fea0003c00000 */
.L_x_30:
[----:B------:R-:W2:Y:S04]  /*1860*/  LDG.E R3, desc[UR36][R18.64+0x4] ;  /* 0x0000042412037981 */ /* 0x000ea8000c1e1900 */
[----:B--2---:R-:W-:Y:S04]  /*1870*/  ST.E desc[UR36][R4.64], R3 ;  /* 0x0000000304007985 */ /* 0x004fe8000c101924 */
[----:B------:R-:W-:Y:S04]  /*1880*/  ST.E.64 desc[UR36][R32.64+0x10], R4 ;  /* 0x0000100420007985 */ /* 0x000fe8000c101b24 */
[----:B------:R0:W-:Y:S04]  /*1890*/  ST.E.64 desc[UR36][R4.64+0x8], R32 ;  /* 0x0000082004007985 */ /* 0x0001e8000c101b24 */
[----:B0-----:R-:W5:Y:S02]  /*18a0*/  LD.E.64 R32, desc[UR36][R32.64+0x10] ;  /* 0x0000102420207980 */ /* 0x001f64000c101b00 */
.L_x_29:
[----:B------:R-:W-:Y:S05]  /*18b0*/  BSYNC.RECONVERGENT B6 ;  /* 0x0000000000067941 */ /* 0x000fea0003800200 */
.L_x_28:
[----:B------:R-:W-:Y:S02]  /*18c0*/  ISETP.NE.AND P2, PT, R24, RZ, PT ;  /* 0x000000ff1800720c */ /* 0x000fe40003f45270 */
[----:B------:R-:W-:Y:S02]  /*18d0*/  IADD3 R26, P0, PT, R26, 0x10, RZ ;  /* 0x000000101a1a7810 */ /* 0x000fe40007f1e0ff */
[----:B------:R-:W-:-:S03]  /*18e0*/  IADD3 R18, P1, PT, R18, 0x10, RZ ;  /* 0x0000001012127810 */ /* 0x000fc60007f3e0ff */
[----:B------:R-:W-:Y:S02]  /*18f0*/  IMAD.X R27, RZ, RZ, R27, P0 ;  /* 0x000000ffff1b7224 */ /* 0x000fe400000e061b */
[----:B------:R-:W-:-:S04]  /*1900*/  IMAD.X R19, RZ, RZ, R19, P1 ;  /* 0x000000ffff137224 */ /* 0x000fc800008e0613 */
[----:B------:R-:W-:Y:S05]  /*1910*/  @P2 BRA `(.L_x_31) ;  /* 0xfffffff4007c2947 */ /* 0x000fea000383ffff */
.L_x_7:
[----:B------:R-:W-:Y:S05]  /*1920*/  BSYNC.RECONVERGENT B8 ;  /* 0x0000000000087941 */ /* 0x000fea0003800200 */
.L_x_6:
[----:B-----5:R-:W2:Y:S02]  /*1930*/  LD.E R25, desc[UR36][R32.64] ;  /* 0x0000002420197980 */ /* 0x020ea4000c101900 */
[----:B--2---:R-:W-:-:S13]  /*1940*/  ISETP.NE.AND P0, PT, R25, -0x1, PT ;  /* 0xffffffff1900780c */ /* 0x004fda0003f05270 */
[----:B------:R-:W-:Y:S05]  /*1950*/  @P0 BRA `(.L_x_32) ;  /* 0xffffffe800a00947 */ /* 0x000fea000383ffff */
.L_x_4:
[----:B------:R-:W-:Y:S05]  /*1960*/  BSYNC B9 ;  /* 0x0000000000097941 */ /* 0x000fea0003800000 */
.L_x_3:
[----:B------:R-:W-:Y:S01]  /*1970*/  MOV R0, 0x40 ;  /* 0x0000004000007802 */ /* 0x000fe20000000f00 */
[----:B------:R-:W-:Y:S01]  /*1980*/  IMAD.MOV.U32 R5, RZ, RZ, R17 ;  /* 0x000000ffff057224 */ /* 0x000fe200078e0011 */
[----:B------:R-:W-:Y:S02]  /*1990*/  MOV R4, R16 ;  /* 0x0000001000047202 */ /* 0x000fe40000000f00 */
[----:B------:R0:W1:Y:S05]  /*19a0*/  LDC.64 R2, c[0x4][R0] ;  /* 0x0100000000027b82 */ /* 0x00006a0000000a00 */
[----:B------:R-:W-:-:S07]  /*19b0*/  LEPC R20, `(.L_x_33) ;  /* 0x000000001014794e */ /* 0x000fce0000000000 */
[----:B01----:R-:W-:Y:S05]  /*19c0*/  CALL.ABS.NOINC R2 ;  /* 0x0000000002007343 */ /* 0x003fea0003c00000 */
.L_x_33:
[----:B------:R-:W-:Y:S05]  /*19d0*/  EXIT ;  /* 0x000000000000794d */ /* 0x000fea0003800000 */
.L_x_34:
        /* <DEDUP_REMOVED lines=10> */
.L_x_51:


//--------------------- .text.init_rng            --------------------------
	.section	.text.init_rng,"ax",@progbits
	.align	128
        .global         init_rng
        .type           init_rng,@function
        .size           init_rng,(.L_x_52 - init_rng)
        .other          init_rng,@"STO_CUDA_ENTRY STV_DEFAULT"
init_rng:
.text.init_rng:
[----:B------:R-:W-:Y:S01]  /*0000*/  LDC R1, c[0x0][0x37c] ;  /* 0x0000df00ff017b82 */ /* 0x000fe20000000800 */
[----:B------:R-:W0:Y:S07]  /*0010*/  S2R R0, SR_TID.X ;  /* 0x0000000000007919 */ /* 0x000e2e0000002100 */
[----:B------:R-:W0:Y:S01]  /*0020*/  S2UR UR4, SR_CTAID.X ;  /* 0x00000000000479c3 */ /* 0x000e220000002500 */
[----:B------:R-:W1:Y:S07]  /*0030*/  LDCU UR5, c[0x0][0x380] ;  /* 0x00007000ff0577ac */ /* 0x000e6e0008000800 */
[----:B------:R-:W0:Y:S02]  /*0040*/  LDC R13, c[0x0][0x360] ;  /* 0x0000d800ff0d7b82 */ /* 0x000e240000000800 */
[----:B0-----:R-:W-:-:S05]  /*0050*/  IMAD R13, R13, UR4, R0 ;  /* 0x000000040d0d7c24 */ /* 0x001fca000f8e0200 */
[----:B-1----:R-:W-:-:S13]  /*0060*/  ISETP.GE.AND P0, PT, R13, UR5, PT ;  /* 0x000000050d007c0c */ /* 0x002fda000bf06270 */
[----:B------:R-:W-:Y:S05]  /*0070*/  @P0 EXIT ;  /* 0x000000000000094d */ /* 0x000fea0003800000 */
[----:B------:R-:W0:Y:S01]  /*0080*/  LDC.64 R4, c[0x0][0x390] ;  /* 0x0000e400ff047b82 */ /* 0x000e220000000a00 */
[----:B------:R-:W1:Y:S01]  /*0090*/  LDCU.64 UR8, c[0x0][0x358] ;  /* 0x00006b00ff0877ac */ /* 0x000e620008000a00 */
[----:B------:R-:W-:Y:S01]  /*00a0*/  ISETP.NE.AND P0, PT, R13, RZ, PT ;  /* 0x000000ff0d00720c */ /* 0x000fe20003f05270 */
[----:B------:R-:W-:Y:S05]  /*00b0*/  BSSY.RECONVERGENT B0, `(.L_x_35) ;  /* 0x00000e1000007945 */ /* 0x000fea0003800200 */
[----:B------:R-:W2:Y:S01]  /*00c0*/  LDC.64 R2, c[0x0][0x388] ;  /* 0x0000e200ff027b82 */ /* 0x000ea20000000a00 */
[----:B0-----:R-:W-:Y:S02]  /*00d0*/  LOP3.LUT R0, R4, 0xaad26b49, RZ, 0x3c, !PT ;  /* 0xaad26b4904007812 */ /* 0x001fe400078e3cff */
[----:B------:R-:W-:-:S03]  /*00e0*/  LOP3.LUT R4, R5, 0xf7dcefdd, RZ, 0x3c, !PT ;  /* 0xf7dcefdd05047812 */ /* 0x000fc600078e3cff */
[----:B------:R-:W-:Y:S02]  /*00f0*/  IMAD R0, R0, 0x4182bed5, RZ ;  /* 0x4182bed500007824 */ /* 0x000fe400078e02ff */
[----:B------:R-:W-:Y:S02]  /*0100*/  IMAD R5, R4, -0x658354e5, RZ ;  /* 0x9a7cab1b04057824 */ /* 0x000fe400078e02ff */
[----:B--2---:R-:W-:Y:S01]  /*0110*/  IMAD.WIDE R2, R13, 0x30, R2 ;  /* 0x000000300d027825 */ /* 0x004fe200078e0202 */
[C---:B------:R-:W-:Y:S02]  /*0120*/  LOP3.LUT R8, R0.reuse, 0x159a55e5, RZ, 0x3c, !PT ;  /* 0x159a55e500087812 */ /* 0x040fe400078e3cff */
[C---:B------:R-:W-:Y:S01]  /*0130*/  IADD3 R6, PT, PT, R0.reuse, 0x64f0c9, R5 ;  /* 0x0064f0c900067810 */ /* 0x040fe20007ffe005 */
[C---:B------:R-:W-:Y:S01]  /*0140*/  VIADD R7, R0.reuse, 0x75bcd15 ;  /* 0x075bcd1500077836 */ /* 0x040fe20000000000 */
[----:B------:R-:W-:Y:S01]  /*0150*/  LOP3.LUT R10, R5, 0x5491333, RZ, 0x3c, !PT ;  /* 0x05491333050a7812 */ /* 0x000fe200078e3cff */
[----:B------:R-:W-:-:S02]  /*0160*/  VIADD R11, R0, 0x583f19 ;  /* 0x00583f19000b7836 */ /* 0x000fc40000000000 */
[----:B------:R-:W-:Y:S01]  /*0170*/  VIADD R9, R5, 0x1f123bb5 ;  /* 0x1f123bb505097836 */ /* 0x000fe20000000000 */
[----:B-1----:R0:W-:Y:S04]  /*0180*/  STG.E.64 desc[UR8][R2.64], R6 ;  /* 0x0000000602007986 */ /* 0x0021e8000c101b08 */
[----:B------:R0:W-:Y:S04]  /*0190*/  STG.E.64 desc[UR8][R2.64+0x8], R8 ;  /* 0x0000080802007986 */ /* 0x0001e8000c101b08 */
[----:B------:R0:W-:Y:S01]  /*01a0*/  STG.E.64 desc[UR8][R2.64+0x10], R10 ;  /* 0x0000100a02007986 */ /* 0x0001e2000c101b08 */
[----:B------:R-:W-:Y:S05]  /*01b0*/  @!P0 BRA `(.L_x_36) ;  /* 0x0000000c00408947 */ /* 0x000fea0003800000 */
[----:B------:R-:W-:Y:S01]  /*01c0*/  SHF.R.S32.HI R0, RZ, 0x1f, R13 ;  /* 0x0000001fff007819 */ /* 0x000fe2000001140d */
[----:B------:R-:W-:-:S07]  /*01d0*/  IMAD.MOV.U32 R12, RZ, RZ, RZ ;  /* 0x000000ffff0c7224 */ /* 0x000fce00078e00ff */
.L_x_42:
[----:B-1----:R-:W-:Y:S01]  /*01e0*/  LOP3.LUT R4, R13, 0x3, RZ, 0xc0, !PT ;  /* 0x000000030d047812 */ /* 0x002fe200078ec0ff */
[----:B------:R-:W-:Y:S03]  /*01f0*/  BSSY.RECONVERGENT B1, `(.L_x_37) ;  /* 0x00000c6000017945 */ /* 0x000fe60003800200 */
[----:B------:R-:W-:-:S04]  /*0200*/  ISETP.NE.U32.AND P0, PT, R4, RZ, PT ;  /* 0x000000ff0400720c */ /* 0x000fc80003f05070 */
[----:B------:R-:W-:-:S13]  /*0210*/  ISETP.NE.AND.EX P0, PT, RZ, RZ, PT, P0 ;  /* 0x000000ffff00720c */ /* 0x000fda0003f05300 */
[----:B------:R-:W-:Y:S05]  /*0220*/  @!P0 BRA `(.L_x_38) ;  /* 0x0000000c00088947 */ /* 0x000fea0003800000 */
[----:B0-----:R-:W0:Y:S01]  /*0230*/  LDC.64 R8, c[0x4][RZ] ;  /* 0x01000000ff087b82 */ /* 0x001e220000000a00 */
[----:B------:R-:W-:Y:S02]  /*0240*/  IMAD.MOV.U32 R14, RZ, RZ, RZ ;  /* 0x000000ffff0e7224 */ /* 0x000fe400078e00ff */
[----:B0-----:R-:W-:-:S07]  /*0250*/  IMAD.WIDE.U32 R8, R12, 0xc80, R8 ;  /* 0x00000c800c087825 */ /* 0x001fce00078e0008 */
.L_x_41:
[----:B-1----:R-:W-:Y:S01]  /*0260*/  IMAD.MOV.U32 R15, RZ, RZ, RZ ;  /* 0x000000ffff0f7224 */ /* 0x002fe200078e00ff */
[----:B------:R-:W-:Y:S01]  /*0270*/  CS2R R4, SRZ ;  /* 0x0000000000047805 */ /* 0x000fe2000001ff00 */
[----:B------:R-:W-:Y:S01]  /*0280*/  IMAD.MOV.U32 R17, RZ, RZ, RZ ;  /* 0x000000ffff117224 */ /* 0x000fe200078e00ff */
[----:B------:R-:W-:-:S07]  /*0290*/  CS2R R6, SRZ ;  /* 0x0000000000067805 */ /* 0x000fce000001ff00 */
.L_x_40:
[----:B------:R-:W-:-:S05]  /*02a0*/  IMAD.WIDE.U32 R10, R17, 0x4, R2 ;  /* 0x00000004110a7825 */ /* 0x000fca00078e0002 */
[----:B------:R0:W5:Y:S01]  /*02b0*/  LDG.E R16, desc[UR8][R10.64+0x4] ;  /* 0x000004080a107981 */ /* 0x000162000c1e1900 */
[----:B------:R-:W-:-:S07]  /*02c0*/  IMAD.MOV.U32 R19, RZ, RZ, RZ ;  /* 0x000000ffff137224 */ /* 0x000fce00078e00ff */
.L_x_39:
[----:B-----5:R-:W-:Y:S01]  /*02d0*/  SHF.R.U32.HI R24, RZ, R19, R16 ;  /* 0x00000013ff187219 */ /* 0x020fe20000011610 */
[----:B0-----:R-:W-:-:S03]  /*02e0*/  IMAD.SHL.U32 R10, R17, 0x20, RZ ;  /* 0x00000020110a7824 */ /* 0x001fc600078e00ff */
[----:B------:R-:W-:Y:S01]  /*02f0*/  LOP3.LUT R11, R24, 0x1, RZ, 0xc0, !PT ;  /* 0x00000001180b7812 */ /* 0x000fe200078ec0ff */
[----:B------:R-:W-:-:S03]  /*0300*/  IMAD.IADD R10, R10, 0x1, R19 ;  /* 0x000000010a0a7824 */ /* 0x000fc600078e0213 */
[----:B------:R-:W-:Y:S01]  /*0310*/  ISETP.NE.U32.AND P0, PT, R11, 0x1, PT ;  /* 0x000000010b00780c */ /* 0x000fe20003f05070 */
[----:B------:R-:W-:-:S03]  /*0320*/  IMAD R11, R10, 0x5, RZ ;  /* 0x000000050a0b7824 */ /* 0x000fc600078e02ff */
[----:B------:R-:W-:Y:S01]  /*0330*/  R2P PR, R24, 0x7e ;  /* 0x0000007e18007804 */ /* 0x000fe20000000000 */
[----:B------:R-:W-:-:S08]  /*0340*/  IMAD.WIDE.U32 R10, R11, 0x4, R8 ;  /* 0x000000040b0a7825 */ /* 0x000fd000078e0008 */
[----:B------:R-:W2:Y:S04]  /*0350*/  @!P0 LDG.E R18, desc[UR8][R10.64] ;  /* 0x000000080a128981 */ /* 0x000ea8000c1e1900 */
[----:B------:R-:W3:Y:S04]  /*0360*/  @!P0 LDG.E R20, desc[UR8][R10.64+0x10] ;  /* 0x000010080a148981 */ /* 0x000ee8000c1e1900 */
[----:B------:R-:W4:Y:S04]  /*0370*/  @P1 LDG.E R22, desc[UR8][R10.64+0x14] ;  /* 0x000014080a161981 */ /* 0x000f28000c1e1900 */
[----:B------:R-:W4:Y:S04]  /*0380*/  @P2 LDG.E R26, desc[UR8][R10.64+0x28] ;  /* 0x000028080a1a2981 */ /* 0x000f28000c1e1900 */
[----:B------:R-:W4:Y:S04]  /*0390*/  @!P0 LDG.E R21, desc[UR8][R10.64+0x4] ;  /* 0x000004080a158981 */ /* 0x000f28000c1e1900 */
[----:B------:R-:W4:Y:S04]  /*03a0*/  @!P0 LDG.E R23, desc[UR8][R10.64+0xc] ;  /* 0x00000c080a178981 */ /* 0x000f28000c1e1900 */
[----:B------:R-:W4:Y:S04]  /*03b0*/  @P1 LDG.E R25, desc[UR8][R10.64+0x18] ;  /* 0x000018080a191981 */ /* 0x000f28000c1e1900 */
[----:B------:R-:W4:Y:S04]  /*03c0*/  @P3 LDG.E R28, desc[UR8][R10.64+0x3c] ;  /* 0x00003c080a1c3981 */ /* 0x000f28000c1e1900 */
[----:B------:R-:W4:Y:S01]  /*03d0*/  @P6 LDG.E R27, desc[UR8][R10.64+0x7c] ;  /* 0x00007c080a1b6981 */ /* 0x000f22000c1e1900 */
[----:B--2---:R-:W-:-:S03]  /*03e0*/  @!P0 LOP3.LUT R15, R15, R18, RZ, 0x3c, !PT ;  /* 0x000000120f0f8212 */ /* 0x004fc600078e3cff */
[----:B------:R-:W2:Y:S01]  /*03f0*/  @!P0 LDG.E R18, desc[UR8][R10.64+0x8] ;  /* 0x000008080a128981 */ /* 0x000ea2000c1e1900 */
[----:B---3--:R-:W-:-:S03]  /*0400*/  @!P0 LOP3.LUT R5, R5, R20, RZ, 0x3c, !PT ;  /* 0x0000001405058212 */ /* 0x008fc600078e3cff */
[----:B------:R-:W3:Y:S01]  /*0410*/  @P1 LDG.E R20, desc[UR8][R10.64+0x24] ;  /* 0x000024080a141981 */ /* 0x000ee2000c1e1900 */
[----:B----4-:R-:W-:-:S03]  /*0420*/  @P1 LOP3.LUT R15, R15, R22, RZ, 0x3c, !PT ;  /* 0x000000160f0f1212 */ /* 0x010fc600078e3cff */
[----:B------:R-:W4:Y:S01]  /*0430*/  @P2 LDG.E R22, desc[UR8][R10.64+0x38] ;  /* 0x000038080a162981 */ /* 0x000f22000c1e1900 */
[----:B------:R-:W-:-:S03]  /*0440*/  @P2 LOP3.LUT R15, R15, R26, RZ, 0x3c, !PT ;  /* 0x0000001a0f0f2212 */ /* 0x000fc600078e3cff */
[----:B------:R-:W4:Y:S01]  /*0450*/  @P4 LDG.E R26, desc[UR8][R10.64+0x50] ;  /* 0x000050080a1a4981 */ /* 0x000f22000c1e1900 */
[----:B------:R-:W-:-:S03]  /*0460*/  @!P0 LOP3.LUT R6, R6, R21, RZ, 0x3c, !PT ;  /* 0x0000001506068212 */ /* 0x000fc600078e3cff */
[----:B------:R-:W4:Y:S01]  /*0470*/  @P1 LDG.E R21, desc[UR8][R10.64+0x20] ;  /* 0x000020080a151981 */ /* 0x000f22000c1e1900 */
[----:B------:R-:W-:-:S03]  /*0480*/  @!P0 LOP3.LUT R4, R4, R23, RZ, 0x3c, !PT ;  /* 0x0000001704048212 */ /* 0x000fc600078e3cff */
[----:B------:R-:W4:Y:S01]  /*0490*/  @P2 LDG.E R23, desc[UR8][R10.64+0x2c] ;  /* 0x00002c080a172981 */ /* 0x000f22000c1e1900 */
[----:B------:R-:W-:-:S03]  /*04a0*/  @P1 LOP3.LUT R6, R6, R25, RZ, 0x3c, !PT ;  /* 0x0000001906061212 */ /* 0x000fc600078e3cff */
[----:B------:R-:W4:Y:S01]  /*04b0*/  @P2 LDG.E R25, desc[UR8][R10.64+0x34] ;  /* 0x000034080a192981 */ /* 0x000f22000c1e1900 */
[----:B--2---:R-:W-:-:S03]  /*04c0*/  @!P0 LOP3.LUT R7, R7, R18, RZ, 0x3c, !PT ;  /* 0x0000001207078212 */ /* 0x004fc600078e3cff */
[----:B------:R-:W2:Y:S01]  /*04d0*/  @P1 LDG.E R18, desc[UR8][R10.64+0x1c] ;  /* 0x00001c080a121981 */ /* 0x000ea2000c1e1900 */
[----:B---3--:R-:W-:-:S03]  /*04e0*/  @P1 LOP3.LUT R5, R5, R20, RZ, 0x3c, !PT ;  /* 0x0000001405051212 */ /* 0x008fc600078e3cff */
[----:B------:R-:W3:Y:S01]  /*04f0*/  @P2 LDG.E R20, desc[UR8][R10.64+0x30] ;  /* 0x000030080a142981 */ /* 0x000ee2000c1e1900 */
[----:B----4-:R-:W-:-:S03]  /*0500*/  @P2 LOP3.LUT R5, R5, R22, RZ, 0x3c, !PT ;  /* 0x0000001605052212 */ /* 0x010fc600078e3cff */
[----:B------:R-:W4:Y:S01]  /*0510*/  @P3 LDG.E R22, desc[UR8][R10.64+0x4c] ;  /* 0x00004c080a163981 */ /* 0x000f22000c1e1900 */
[----:B------:R-:W-:-:S04]  /*0520*/  @P3 LOP3.LUT R15, R15, R28, RZ, 0x3c, !PT ;  /* 0x0000001c0f0f3212 */ /* 0x000fc800078e3cff */
[----:B------:R-:W-:Y:S02]  /*0530*/  @P4 LOP3.LUT R15, R15, R26, RZ, 0x3c, !PT ;  /* 0x0000001a0f0f4212 */ /* 0x000fe400078e3cff */
[----:B------:R-:W-:Y:S01]  /*0540*/  @P1 LOP3.LUT R4, R4, R21, RZ, 0x3c, !PT ;  /* 0x0000001504041212 */ /* 0x000fe200078e3cff */
[----:B------:R-:W4:Y:S04]  /*0550*/  @P5 LDG.E R26, desc[UR8][R10.64+0x64] ;  /* 0x000064080a1a5981 */ /* 0x000f28000c1e1900 */
[----:B------:R-:W4:Y:S01]  /*0560*/  @P3 LDG.E R21, desc[UR8][R10.64+0x40] ;  /* 0x000040080a153981 */ /* 0x000f22000c1e1900 */
[----:B------:R-:W-:Y:S02]  /*0570*/  @P2 LOP3.LUT R6, R6, R23, RZ, 0x3c, !PT ;  /* 0x0000001706062212 */ /* 0x000fe400078e3cff */
[----:B------:R-:W-:Y:S01]  /*0580*/  @P2 LOP3.LUT R4, R4, R25, RZ, 0x3c, !PT ;  /* 0x0000001904042212 */ /* 0x000fe200078e3cff */
[----:B------:R-:W4:Y:S04]  /*0590*/  @P3 LDG.E R23, desc[UR8][R10.64+0x48] ;  /* 0x000048080a173981 */ /* 0x000f28000c1e1900 */
[----:B------:R-:W4:Y:S01]  /*05a0*/  @P4 LDG.E R25, desc[UR8][R10.64+0x54] ;  /* 0x000054080a194981 */ /* 0x000f22000c1e1900 */
[----:B--2---:R-:W-:-:S03]  /*05b0*/  @P1 LOP3.LUT R7, R7, R18, RZ, 0x3c, !PT ;  /* 0x0000001207071212 */ /* 0x004fc600078e3cff */
[----:B------:R-:W2:Y:S01]  /*05c0*/  @P3 LDG.E R18, desc[UR8][R10.64+0x44] ;  /* 0x000044080a123981 */ /* 0x000ea2000c1e1900 */
[----:B---3--:R-:W-:-:S03]  /*05d0*/  @P2 LOP3.LUT R7, R7, R20, RZ, 0x3c, !PT ;  /* 0x0000001407072212 */ /* 0x008fc600078e3cff */
[----:B------:R-:W3:Y:S01]  /*05e0*/  @P4 LDG.E R20, desc[UR8][R10.64+0x58] ;  /* 0x000058080a144981 */ /* 0x000ee2000c1e1900 */
[----:B----4-:R-:W-:-:S03]  /*05f0*/  @P3 LOP3.LUT R5, R5, R22, RZ, 0x3c, !PT ;  /* 0x0000001605053212 */ /* 0x010fc600078e3cff */
[----:B------:R-:W4:Y:S01]  /*0600*/  @P4 LDG.E R22, desc[UR8][R10.64+0x60] ;  /* 0x000060080a164981 */ /* 0x000f22000c1e1900 */
[----:B------:R-:W-:Y:S02]  /*0610*/  LOP3.LUT P0, RZ, R24, 0x80, RZ, 0xc0, !PT ;  /* 0x0000008018ff7812 */ /* 0x000fe4000780c0ff */
[----:B------:R-:W-:Y:S02]  /*0620*/  @P5 LOP3.LUT R15, R15, R26, RZ, 0x3c, !PT ;  /* 0x0000001a0f0f5212 */ /* 0x000fe400078e3cff */
[----:B------:R-:W4:Y:S01]  /*0630*/  @P6 LDG.E R26, desc[UR8][R10.64+0x78] ;  /* 0x000078080a1a6981 */ /* 0x000f22000c1e1900 */
[----:B------:R-:W-:-:S03]  /*0640*/  @P3 LOP3.LUT R6, R6, R21, RZ, 0x3c, !PT ;  /* 0x0000001506063212 */ /* 0x000fc600078e3cff */
[----:B------:R-:W4:Y:S01]  /*0650*/  @P4 LDG.E R21, desc[UR8][R10.64+0x5c] ;  /* 0x00005c080a154981 */ /* 0x000f22000c1e1900 */
[----:B------:R-:W-:-:S03]  /*0660*/  @P3 LOP3.LUT R4, R4, R23, RZ, 0x3c, !PT ;  /* 0x0000001704043212 */ /* 0x000fc600078e3cff */
[----:B------:R-:W4:Y:S01]  /*0670*/  @P5 LDG.E R23, desc[UR8][R10.64+0x68] ;  /* 0x000068080a175981 */ /* 0x000f22000c1e1900 */
[----:B------:R-:W-:-:S03]  /*0680*/  @P4 LOP3.LUT R6, R6, R25, RZ, 0x3c, !PT ;  /* 0x0000001906064212 */ /* 0x000fc600078e3cff */
[----:B------:R-:W4:Y:S01]  /*0690*/  @P5 LDG.E R25, desc[UR8][R10.64+0x70] ;  /* 0x000070080a195981 */ /* 0x000f22000c1e1900 */
[----:B--2---:R-:W-:-:S03]  /*06a0*/  @P3 LOP3.LUT R7, R7, R18, RZ, 0x3c, !PT ;  /* 0x0000001207073212 */ /* 0x004fc600078e3cff */
[----:B------:R-:W2:Y:S01]  /*06b0*/  @P5 LDG.E R18, desc[UR8][R10.64+0x6c] ;  /* 0x00006c080a125981 */ /* 0x000ea2000c1e1900 */
[----:B---3--:R-:W-:-:S03]  /*06c0*/  @P4 LOP3.LUT R7, R7, R20, RZ, 0x3c, !PT ;  /* 0x0000001407074212 */ /* 0x008fc600078e3cff */
[----:B------:R-:W3:Y:S01]  /*06d0*/  @P5 LDG.E R20, desc[UR8][R10.64+0x74] ;  /* 0x000074080a145981 */ /* 0x000ee2000c1e1900 */
[----:B----4-:R-:W-:-:S03]  /*06e0*/  @P4 LOP3.LUT R5, R5, R22, RZ, 0x3c, !PT ;  /* 0x0000001605054212 */ /* 0x010fc600078e3cff */
[----:B------:R-:W4:Y:S01]  /*06f0*/  @P0 LDG.E R22, desc[UR8][R10.64+0x8c] ;  /* 0x00008c080a160981 */ /* 0x000f22000c1e1900 */
[----:B------:R-:W-:-:S03]  /*0700*/  @P6 LOP3.LUT R15, R15, R26, RZ, 0x3c, !PT ;  /* 0x0000001a0f0f6212 */ /* 0x000fc600078e3cff */
        /* <DEDUP_REMOVED lines=13> */
[----:B------:R-:W-:Y:S02]  /*07e0*/  @P6 LOP3.LUT R6, R6, R27, RZ, 0x3c, !PT ;  /* 0x0000001b06066212 */ /* 0x000fe400078e3cff */
[----:B------:R-:W-:Y:S02]  /*07f0*/  @P6 LOP3.LUT R4, R4, R21, RZ, 0x3c, !PT ;  /* 0x0000001504046212 */ /* 0x000fe400078e3cff */
[----:B------:R-:W-:Y:S02]  /*0800*/  @P0 LOP3.LUT R6, R6, R23, RZ, 0x3c, !PT ;  /* 0x0000001706060212 */ /* 0x000fe400078e3cff */
[----:B------:R-:W-:Y:S02]  /*0810*/  @P0 LOP3.LUT R4, R4, R25, RZ, 0x3c, !PT ;  /* 0x0000001904040212 */ /* 0x000fe400078e3cff */
[----:B--2---:R-:W-:Y:S02]  /*0820*/  @P6 LOP3.LUT R7, R7, R18, RZ, 0x3c, !PT ;  /* 0x0000001207076212 */ /* 0x004fe400078e3cff */
[----:B---3--:R-:W-:-:S02]  /*0830*/  @P6 LOP3.LUT R5, R5, R20, RZ, 0x3c, !PT ;  /* 0x0000001405056212 */ /* 0x008fc400078e3cff */
[----:B----4-:R-:W-:Y:S02]  /*0840*/  @P0 LOP3.LUT R7, R7, R22, RZ, 0x3c, !PT ;  /* 0x0000001607070212 */ /* 0x010fe400078e3cff */
[----:B------:R-:W-:Y:S02]  /*0850*/  @P0 LOP3.LUT R5, R5, R26, RZ, 0x3c, !PT ;  /* 0x0000001a05050212 */ /* 0x000fe400078e3cff */
[----:B------:R-:W-:-:S13]  /*0860*/  R2P PR, R24.B1, 0x7f ;  /* 0x0000007f18007804 */ /* 0x000fda0000001000 */
[----:B------:R-:W2:Y:S04]  /*0870*/  @P0 LDG.E R18, desc[UR8][R10.64+0xa0] ;  /* 0x0000a0080a120981 */ /* 0x000ea8000c1e1900 */
[----:B------:R-:W3:Y:S04]  /*0880*/  @P1 LDG.E R22, desc[UR8][R10.64+0xb4] ;  /* 0x0000b4080a161981 */ /* 0x000ee8000c1e1900 */
[----:B------:R-:W4:Y:S04]  /*0890*/  @P2 LDG.E R26, desc[UR8][R10.64+0xc8] ;  /* 0x0000c8080a1a2981 */ /* 0x000f28000c1e1900 */
[----:B------:R-:W4:Y:S04]  /*08a0*/  @P3 LDG.E R28, desc[UR8][R10.64+0xdc] ;  /* 0x0000dc080a1c3981 */ /* 0x000f28000c1e1900 */
[----:B------:R-:W4:Y:S04]  /*08b0*/  @P0 LDG.E R23, desc[UR8][R10.64+0xa4] ;  /* 0x0000a4080a170981 */ /* 0x000f28000c1e1900 */
[----:B------:R-:W4:Y:S04]  /*08c0*/  @P0 LDG.E R20, desc[UR8][R10.64+0xa8] ;  /* 0x0000a8080a140981 */ /* 0x000f28000c1e1900 */
[----:B------:R-:W4:Y:S04]  /*08d0*/  @P4 LDG.E R25, desc[UR8][R10.64+0xf0] ;  /* 0x0000f0080a194981 */ /* 0x000f28000c1e1900 */
        /* <DEDUP_REMOVED lines=21> */
[----:B------:R-:W-:Y:S02]  /*0a30*/  LOP3.LUT P0, RZ, R24, 0x8000, RZ, 0xc0, !PT ;  /* 0x0000800018ff7812 */ /* 0x000fe4000780c0ff */
[----:B----4-:R-:W-:Y:S01]  /*0a40*/  @P5 LOP3.LUT R15, R15, R26, RZ, 0x3c, !PT ;  /* 0x0000001a0f0f5212 */ /* 0x010fe200078e3cff */
[----:B------:R-:W4:Y:S04]  /*0a50*/  @P3 LDG.E R24, desc[UR8][R10.64+0xe4] ;  /* 0x0000e4080a183981 */ /* 0x000f28000c1e1900 */
[----:B------:R-:W2:Y:S01]  /*0a60*/  @P6 LDG.E R26, desc[UR8][R10.64+0x118] ;  /* 0x000118080a1a6981 */ /* 0x000ea2000c1e1900 */
        /* <DEDUP_REMOVED lines=8> */
[----:B---3--:R-:W-:-:S03]  /*0af0*/  @P2 LOP3.LUT R5, R5, R22, RZ, 0x3c, !PT ;  /* 0x0000001605052212 */ /* 0x008fc600078e3cff */
[----:B------:R-:W3:Y:S01]  /*0b00*/  @P4 LDG.E R22, desc[UR8][R10.64+0x100] ;  /* 0x000100080a164981 */ /* 0x000ee2000c1e1900 */
[----:B--2---:R-:W-:-:S03]  /*0b10*/  @P6 LOP3.LUT R15, R15, R26, RZ, 0x3c, !PT ;  /* 0x0000001a0f0f6212 */ /* 0x004fc600078e3cff */
[----:B------:R-:W2:Y:S01]  /*0b20*/  @P0 LDG.E R26, desc[UR8][R10.64+0x12c] ;  /* 0x00012c080a1a0981 */ /* 0x000ea2000c1e1900 */
[----:B----4-:R-:W-:-:S03]  /*0b30*/  @P2 LOP3.LUT R4, R4, R23, RZ, 0x3c, !PT ;  /* 0x0000001704042212 */ /* 0x010fc600078e3cff */
[----:B------:R-:W4:Y:S01]  /*0b40*/  @P4 LDG.E R23, desc[UR8][R10.64+0xfc] ;  /* 0x0000fc080a174981 */ /* 0x000f22000c1e1900 */
[----:B------:R-:W-:-:S03]  /*0b50*/  @P2 LOP3.LUT R7, R7, R20, RZ, 0x3c, !PT ;  /* 0x0000001407072212 */ /* 0x000fc600078e3cff */
[----:B------:R-:W4:Y:S01]  /*0b60*/  @P4 LDG.E R20, desc[UR8][R10.64+0xf8] ;  /* 0x0000f8080a144981 */ /* 0x000f22000c1e1900 */
[----:B------:R-:W-:Y:S02]  /*0b70*/  @P3 LOP3.LUT R4, R4, R27, RZ, 0x3c, !PT ;  /* 0x0000001b04043212 */ /* 0x000fe400078e3cff */
[----:B------:R-:W-:Y:S01]  /*0b80*/  @P3 LOP3.LUT R6, R6, R25, RZ, 0x3c, !PT ;  /* 0x0000001906063212 */ /* 0x000fe200078e3cff */
[----:B------:R-:W4:Y:S01]  /*0b90*/  @P5 LDG.E R27, desc[UR8][R10.64+0x110] ;  /* 0x000110080a1b5981 */ /* 0x000f22000c1e1900 */
[----:B------:R-:W-:-:S03]  /*0ba0*/  @P3 LOP3.LUT R7, R7, R24, RZ, 0x3c, !PT ;  /* 0x0000001807073212 */ /* 0x000fc600078e3cff */
[----:B------:R-:W4:Y:S04]  /*0bb0*/  @P5 LDG.E R25, desc[UR8][R10.64+0x108] ;  /* 0x000108080a195981 */ /* 0x000f28000c1e1900 */
        /* <DEDUP_REMOVED lines=19> */
[----:B------:R-:W-:-:S05]  /*0cf0*/  VIADD R19, R19, 0x10 ;  /* 0x0000001013137836 */ /* 0x000fca0000000000 */
[----:B------:R-:W-:Y:S02]  /*0d00*/  ISETP.NE.AND P1, PT, R19, 0x20, PT ;  /* 0x000000201300780c */ /* 0x000fe40003f25270 */
[----:B------:R-:W-:Y:S02]  /*0d10*/  @P5 LOP3.LUT R5, R5, R18, RZ, 0x3c, !PT ;  /* 0x0000001205055212 */ /* 0x000fe400078e3cff */
[----:B------:R-:W-:Y:S02]  /*0d20*/  @P6 LOP3.LUT R6, R6, R21, RZ, 0x3c, !PT ;  /* 0x0000001506066212 */ /* 0x000fe400078e3cff */
[----:B---3--:R-:W-:-:S04]  /*0d30*/  @P6 LOP3.LUT R5, R5, R22, RZ, 0x3c, !PT ;  /* 0x0000001605056212 */ /* 0x008fc800078e3cff */
[----:B--2---:R-:W-:Y:S02]  /*0d40*/  @P0 LOP3.LUT R5, R5, R26, RZ, 0x3c, !PT ;  /* 0x0000001a05050212 */ /* 0x004fe400078e3cff */
[----:B----4-:R-:W-:Y:S02]  /*0d50*/  @P6 LOP3.LUT R4, R4, R23, RZ, 0x3c, !PT ;  /* 0x0000001704046212 */ /* 0x010fe400078e3cff */
[----:B------:R-:W-:Y:S02]  /*0d60*/  @P6 LOP3.LUT R7, R7, R20, RZ, 0x3c, !PT ;  /* 0x0000001407076212 */ /* 0x000fe400078e3cff */
[----:B------:R-:W-:Y:S02]  /*0d70*/  @P0 LOP3.LUT R4, R4, R27, RZ, 0x3c, !PT ;  /* 0x0000001b04040212 */ /* 0x000fe400078e3cff */
[----:B------:R-:W-:Y:S02]  /*0d80*/  @P0 LOP3.LUT R6, R6, R25, RZ, 0x3c, !PT ;  /* 0x0000001906060212 */ /* 0x000fe400078e3cff */
[----:B------:R-:W-:Y:S01]  /*0d90*/  @P0 LOP3.LUT R7, R7, R24, RZ, 0x3c, !PT ;  /* 0x0000001807070212 */ /* 0x000fe200078e3cff */
[----:B------:R-:W-:Y:S06]  /*0da0*/  @P1 BRA `(.L_x_39) ;  /* 0xfffffff400481947 */ /* 0x000fec000383ffff */
[----:B------:R-:W-:-:S05]  /*0db0*/  VIADD R17, R17, 0x1 ;  /* 0x0000000111117836 */ /* 0x000fca0000000000 */
[----:B------:R-:W-:-:S13]  /*0dc0*/  ISETP.NE.AND P0, PT, R17, 0x5, PT ;  /* 0x000000051100780c */ /* 0x000fda0003f05270 */
[----:B------:R-:W-:Y:S05]  /*0dd0*/  @P0 BRA `(.L_x_40) ;  /* 0xfffffff400300947 */ /* 0x000fea000383ffff */
[----:B------:R1:W-:Y:S01]  /*0de0*/  STG.E.64 desc[UR8][R2.64+0x8], R6 ;  /* 0x0000080602007986 */ /* 0x0003e2000c101b08 */
[----:B------:R-:W-:Y:S01]  /*0df0*/  VIADD R14, R14, 0x1 ;  /* 0x000000010e0e7836 */ /* 0x000fe20000000000 */
[----:B------:R-:W-:Y:S02]  /*0e00*/  LOP3.LUT R11, R13, 0x3, RZ, 0xc0, !PT ;  /* 0x000000030d0b7812 */ /* 0x000fe400078ec0ff */
[----:B------:R1:W-:Y:S02]  /*0e10*/  STG.E.64 desc[UR8][R2.64+0x10], R4 ;  /* 0x0000100402007986 */ /* 0x0003e4000c101b08 */
[----:B------:R-:W-:Y:S02]  /*0e20*/  ISETP.GE.U32.AND P0, PT, R14, R11, PT ;  /* 0x0000000b0e00720c */ /* 0x000fe40003f06070 */
[----:B------:R1:W-:Y:S11]  /*0e30*/  STG.E desc[UR8][R2.64+0x4], R15 ;  /* 0x0000040f02007986 */ /* 0x0003f6000c101908 */
[----:B------:R-:W-:Y:S05]  /*0e40*/  @!P0 BRA `(.L_x_41) ;  /* 0xfffffff400048947 */ /* 0x000fea000383ffff */
.L_x_38:
[----:B------:R-:W-:Y:S05]  /*0e50*/  BSYNC.RECONVERGENT B1 ;  /* 0x0000000000017941 */ /* 0x000fea0003800200 */
.L_x_37:
[C---:B------:R-:W-:Y:S01]  /*0e60*/  ISETP.GE.U32.AND P0, PT, R13.reuse, 0x4, PT ;  /* 0x000000040d00780c */ /* 0x040fe20003f06070 */
[----:B------:R-:W-:Y:S01]  /*0e70*/  VIADD R12, R12, 0x1 ;  /* 0x000000010c0c7836 */ /* 0x000fe20000000000 */
[--C-:B------:R-:W-:Y:S02]  /*0e80*/  SHF.R.U64 R13, R13, 0x2, R0.reuse ;  /* 0x000000020d0d7819 */ /* 0x100fe40000001200 */
[----:B------:R-:W-:Y:S02]  /*0e90*/  ISETP.GE.U32.AND.EX P0, PT, R0, RZ, PT, P0 ;  /* 0x000000ff0000720c */ /* 0x000fe40003f06100 */
[----:B------:R-:W-:-:S11]  /*0ea0*/  SHF.R.U32.HI R0, RZ, 0x2, R0 ;  /* 0x00000002ff007819 */ /* 0x000fd60000011600 */
[----:B------:R-:W-:Y:S05]  /*0eb0*/  @P0 BRA `(.L_x_42) ;  /* 0xfffffff000c80947 */ /* 0x000fea000383ffff */
.L_x_36:
[----:B------:R-:W-:Y:S05]  /*0ec0*/  BSYNC.RECONVERGENT B0 ;  /* 0x0000000000007941 */ /* 0x000fea0003800200 */
.L_x_35:
[----:B------:R-:W2:Y:S02]  /*0ed0*/  LDCU.64 UR4, c[0x0][0x398] ;  /* 0x00007300ff0477ac */ /* 0x000ea40008000a00 */
[----:B--2---:R-:W-:-:S04]  /*0ee0*/  UISETP.NE.U32.AND UP0, UPT, UR4, URZ, UPT ;  /* 0x000000ff0400728c */ /* 0x004fc8000bf05070 */
[----:B------:R-:W-:-:S09]  /*0ef0*/  UISETP.NE.AND.EX UP0, UPT, UR5, URZ, UPT, UP0 ;  /* 0x000000ff0500728c */ /* 0x000fd2000bf05300 */
[----:B------:R-:W-:Y:S05]  /*0f00*/  BRA.U !UP0, `(.L_x_43) ;  /* 0x0000000d08447547 */ /* 0x000fea000b800000 */
[----:B------:R-:W-:Y:S01]  /*0f10*/  IMAD.MOV.U32 R0, RZ, RZ, RZ ;  /* 0x000000ffff007224 */ /* 0x000fe200078e00ff */
[----:B------:R-:W2:Y:S01]  /*0f20*/  LDCU.64 UR6, c[0x0][0x398] ;  /* 0x00007300ff0677ac */ /* 0x000ea20008000a00 */
[----:B------:R-:W-:-:S05]  /*0f30*/  NOP ;  /* 0x0000000000007918 */ /* 0x000fca0000000000 */
.L_x_48:
[----:B--2---:R-:W-:-:S04]  /*0f40*/  ULOP3.LUT UR4, UR6, 0x3, URZ, 0xc0, !UPT ;  /* 0x0000000306047892 */ /* 0x004fc8000f8ec0ff */
[----:B------:R-:W-:-:S04]  /*0f50*/  UISETP.NE.U32.AND UP0, UPT, UR4, URZ, UPT ;  /* 0x000000ff0400728c */ /* 0x000fc8000bf05070 */
[----:B------:R-:W-:-:S09]  /*0f60*/  UISETP.NE.AND.EX UP0, UPT, URZ, URZ, UPT, UP0 ;  /* 0x000000ffff00728c */ /* 0x000fd2000bf05300 */
[----:B------:R-:W-:Y:S05]  /*0f70*/  BRA.U !UP0, `(.L_x_44) ;  /* 0x0000000d08087547 */ /* 0x000fea000b800000 */
[----:B0-----:R-:W0:Y:S01]  /*0f80*/  LDC.64 R8, c[0x4][0x8] ;  /* 0x01000200ff087b82 */ /* 0x001e220000000a00 */
[----:B------:R-:W-:Y:S01]  /*0f90*/  UMOV UR4, URZ ;  /* 0x000000ff00047c82 */ /* 0x000fe20008000000 */
[----:B0-----:R-:W-:-:S07]  /*0fa0*/  IMAD.WIDE.U32 R8, R0, 0xc80, R8 ;  /* 0x00000c8000087825 */ /* 0x001fce00078e0008 */
.L_x_47:
[----:B--2---:R-:W-:Y:S01]  /*0fb0*/  IMAD.MOV.U32 R13, RZ, RZ, RZ ;  /* 0x000000ffff0d7224 */ /* 0x004fe200078e00ff */
[----:B-1----:R-:W-:Y:S01]  /*0fc0*/  CS2R R4, SRZ ;  /* 0x0000000000047805 */ /* 0x002fe2000001ff00 */
[----:B------:R-:W-:Y:S01]  /*0fd0*/  IMAD.MOV.U32 R15, RZ, RZ, RZ ;  /* 0x000000ffff0f7224 */ /* 0x000fe200078e00ff */
[----:B------:R-:W-:-:S07]  /*0fe0*/  CS2R R6, SRZ ;  /* 0x0000000000067805 */ /* 0x000fce000001ff00 */
.L_x_46:
[----:B------:R-:W-:-:S05]  /*0ff0*/  IMAD.WIDE.U32 R10, R15, 0x4, R2 ;  /* 0x000000040f0a7825 */ /* 0x000fca00078e0002 */
[----:B------:R0:W5:Y:S01]  /*1000*/  LDG.E R12, desc[UR8][R10.64+0x4] ;  /* 0x000004080a0c7981 */ /* 0x000162000c1e1900 */
[----:B------:R-:W-:-:S07]  /*1010*/  IMAD.MOV.U32 R17, RZ, RZ, RZ ;  /* 0x000000ffff117224 */ /* 0x000fce00078e00ff */
.L_x_45:
        /* <DEDUP_REMOVED lines=9> */
[----:B------:R-:W3:Y:S04]  /*10b0*/  @P1 LDG.E R20, desc[UR8][R10.64+0x14] ;  /* 0x000014080a141981 */ /* 0x000ee8000c1e1900 */
[----:B------:R-:W4:Y:S04]  /*10c0*/  @P2 LDG.E R24, desc[UR8][R10.64+0x28] ;  /* 0x000028080a182981 */ /* 0x000f28000c1e1900 */
[----:B------:R-:W4:Y:S04]  /*10d0*/  @P3 LDG.E R26, desc[UR8][R10.64+0x3c] ;  /* 0x00003c080a1a3981 */ /* 0x000f28000c1e1900 */
[----:B------:R-:W4:Y:S04]  /*10e0*/  @P4 LDG.E R28, desc[UR8][R10.64+0x50] ;  /* 0x000050080a1c4981 */ /* 0x000f28000c1e1900 */
[----:B------:R-:W4:Y:S04]  /*10f0*/  @!P0 LDG.E R19, desc[UR8][R10.64+0x4] ;  /* 0x000004080a138981 */ /* 0x000f28000c1e1900 */
[----:B------:R-:W4:Y:S04]  /*1100*/  @P5 LDG.E R23, desc[UR8][R10.64+0x64] ;  /* 0x000064080a175981 */ /* 0x000f28000c1e1900 */
[----:B------:R-:W4:Y:S04]  /*1110*/  @!P0 LDG.E R16, desc[UR8][R10.64+0x8] ;  /* 0x000008080a108981 */ /* 0x000f28000c1e1900 */
[----:B------:R-:W4:Y:S04]  /*1120*/  @!P0 LDG.E R21, desc[UR8][R10.64+0xc] ;  /* 0x00000c080a158981 */ /* 0x000f28000c1e1900 */
[----:B------:R-:W4:Y:S04]  /*1130*/  @!P0 LDG.E R18, desc[UR8][R10.64+0x10] ;  /* 0x000010080a128981 */ /* 0x000f28000c1e1900 */
[----:B------:R-:W4:Y:S04]  /*1140*/  @P2 LDG.E R25, desc[UR8][R10.64+0x34] ;  /* 0x000034080a192981 */ /* 0x000f28000c1e1900 */
        /* <DEDUP_REMOVED lines=9> */
[----:B------:R-:W-:Y:S02]  /*11e0*/  @!P0 LOP3.LUT R6, R6, R19, RZ, 0x3c, !PT ;  /* 0x0000001306068212 */ /* 0x000fe400078e3cff */
[----:B------:R-:W3:Y:S01]  /*11f0*/  @P1 LDG.E R19, desc[UR8][R10.64+0x18] ;  /* 0x000018080a131981 */ /* 0x000ee2000c1e1900 */
[----:B------:R-:W-:-:S03]  /*1200*/  @P5 LOP3.LUT R13, R13, R23, RZ, 0x3c, !PT ;  /* 0x000000170d0d5212 */ /* 0x000fc600078e3cff */
[----:B------:R-:W3:Y:S01]  /*1210*/  @P2 LDG.E R23, desc[UR8][R10.64+0x2c] ;  /* 0x00002c080a172981 */ /* 0x000ee2000c1e1900 */
[----:B------:R-:W-:-:S03]  /*1220*/  @!P0 LOP3.LUT R7, R7, R16, RZ, 0x3c, !PT ;  /* 0x0000001007078212 */ /* 0x000fc600078e3cff */
[----:B------:R-:W3:Y:S01]  /*1230*/  @P1 LDG.E R16, desc[UR8][R10.64+0x24] ;  /* 0x000024080a101981 */ /* 0x000ee2000c1e1900 */
[----:B------:R-:W-:-:S03]  /*1240*/  @!P0 LOP3.LUT R4, R4, R21, RZ, 0x3c, !PT ;  /* 0x0000001504048212 */ /* 0x000fc600078e3cff */
[----:B------:R-:W3:Y:S01]  /*1250*/  @P1 LDG.E R21, desc[UR8][R10.64+0x20] ;  /* 0x000020080a151981 */ /* 0x000ee2000c1e1900 */
[----:B------:R-:W-:-:S03]  /*1260*/  @!P0 LOP3.LUT R5, R5, R18, RZ, 0x3c, !PT ;  /* 0x0000001205058212 */ /* 0x000fc600078e3cff */
[----:B------:R-:W3:Y:S01]  /*1270*/  @P2 LDG.E R18, desc[UR8][R10.64+0x30] ;  /* 0x000030080a122981 */ /* 0x000ee2000c1e1900 */
[----:B--2---:R-:W-:-:S03]  /*1280*/  @P1 LOP3.LUT R7, R7, R14, RZ, 0x3c, !PT ;  /* 0x0000000e07071212 */ /* 0x004fc600078e3cff */
[----:B------:R-:W2:Y:S01]  /*1290*/  @P3 LDG.E R14, desc[UR8][R10.64+0x44] ;  /* 0x000044080a0e3981 */ /* 0x000ea2000c1e1900 */
[----:B----4-:R-:W-:-:S03]  /*12a0*/  @P6 LOP3.LUT R13, R13, R24, RZ, 0x3c, !PT ;  /* 0x000000180d0d6212 */ /* 0x010fc600078e3cff */
[----:B------:R-:W4:Y:S01]  /*12b0*/  @P5 LDG.E R24, desc[UR8][R10.64+0x6c] ;  /* 0x00006c080a185981 */ /* 0x000f22000c1e1900 */
[----:B---3--:R-:W-:-:S03]  /*12c0*/  @P1 LOP3.LUT R6, R6, R19, RZ, 0x3c, !PT ;  /* 0x0000001306061212 */ /* 0x008fc600078e3cff */
[----:B------:R-:W3:Y:S01]  /*12d0*/  @P3 LDG.E R19, desc[UR8][R10.64+0x48] ;  /* 0x000048080a133981 */ /* 0x000ee2000c1e1900 */
        /* <DEDUP_REMOVED lines=8> */
[----:B------:R-:W-:Y:S02]  /*1360*/  @P2 LOP3.LUT R5, R5, R20, RZ, 0x3c, !PT ;  /* 0x0000001405052212 */ /* 0x000fe400078e3cff */
[----:B------:R-:W-:Y:S01]  /*1370*/  @P2 LOP3.LUT R4, R4, R25, RZ, 0x3c, !PT ;  /* 0x0000001904042212 */ /* 0x000fe200078e3cff */
[----:B------:R-:W4:Y:S04]  /*1380*/  @P4 LDG.E R20, desc[UR8][R10.64+0x60] ;  /* 0x000060080a144981 */ /* 0x000f28000c1e1900 */
[----:B------:R-:W4:Y:S01]  /*1390*/  @P5 LDG.E R25, desc[UR8][R10.64+0x68] ;  /* 0x000068080a195981 */ /* 0x000f22000c1e1900 */
[----:B------:R-:W-:Y:S02]  /*13a0*/  LOP3.LUT P0, RZ, R22, 0x80, RZ, 0xc0, !PT ;  /* 0x0000008016ff7812 */ /* 0x000fe4000780c0ff */
[----:B------:R-:W-:-:S11]  /*13b0*/  @P3 LOP3.LUT R6, R6, R27, RZ, 0x3c, !PT ;  /* 0x0000001b06063212 */ /* 0x000fd600078e3cff */
        /* <DEDUP_REMOVED lines=20> */
[----:B------:R-:W-:Y:S02]  /*1500*/  @P0 LOP3.LUT R13, R13, R26, RZ, 0x3c, !PT ;  /* 0x0000001a0d0d0212 */ /* 0x000fe400078e3cff */
[----:B--2---:R-:W-:Y:S02]  /*1510*/  @P5 LOP3.LUT R5, R5, R14, RZ, 0x3c, !PT ;  /* 0x0000000e05055212 */ /* 0x004fe400078e3cff */
[----:B---3--:R-:W-:-:S04]  /*1520*/  @P5 LOP3.LUT R4, R4, R19, RZ, 0x3c, !PT ;  /* 0x0000001304045212 */ /* 0x008fc800078e3cff */
[----:B----4-:R-:W-:Y:S02]  /*1530*/  @P6 LOP3.LUT R4, R4, R23, RZ, 0x3c, !PT ;  /* 0x0000001704046212 */ /* 0x010fe400078e3cff */
[----:B------:R-:W-:Y:S02]  /*1540*/  @P6 LOP3.LUT R7, R7, R16, RZ, 0x3c, !PT ;  /* 0x0000001007076212 */ /* 0x000fe400078e3cff */
[----:B------:R-:W-:Y:S02]  /*1550*/  @P6 LOP3.LUT R6, R6, R21, RZ, 0x3c, !PT ;  /* 0x0000001506066212 */ /* 0x000fe400078e3cff */
[----:B------:R-:W-:Y:S02]  /*1560*/  @P6 LOP3.LUT R5, R5, R18, RZ, 0x3c, !PT ;  /* 0x0000001205056212 */ /* 0x000fe400078e3cff */
[----:B------:R-:W-:Y:S02]  /*1570*/  @P0 LOP3.LUT R4, R4, R27, RZ, 0x3c, !PT ;  /* 0x0000001b04040212 */ /* 0x000fe400078e3cff */
[----:B------:R-:W-:-:S02]  /*1580*/  @P0 LOP3.LUT R7, R7, R20, RZ, 0x3c, !PT ;  /* 0x0000001407070212 */ /* 0x000fc400078e3cff */
[----:B------:R-:W-:Y:S02]  /*1590*/  @P0 LOP3.LUT R6, R6, R25, RZ, 0x3c, !PT ;  /* 0x0000001906060212 */ /* 0x000fe400078e3cff */
        /* <DEDUP_REMOVED lines=33> */
[----:B--2---:R-:W-:Y:S02]  /*17b0*/  @P0 LOP3.LUT R5, R5, R16, RZ, 0x3c, !PT ;  /* 0x0000001005050212 */ /* 0x004fe400078e3cff */
[----:B------:R-:W-:Y:S01]  /*17c0*/  LOP3.LUT P0, RZ, R22, 0x8000, RZ, 0xc0, !PT ;  /* 0x0000800016ff7812 */ /* 0x000fe2000780c0ff */
        /* <DEDUP_REMOVED lines=8> */
[----:B------:R-:W4:Y:S04]  /*1850*/  @P4 LDG.E R14, desc[UR8][R10.64+0x100] ;  /* 0x000100080a0e4981 */ /* 0x000f28000c1e1900 */
[----:B------:R-:W4:Y:S01]  /*1860*/  @P4 LDG.E R22, desc[UR8][R10.64+0xf8] ;  /* 0x0000f8080a164981 */ /* 0x000f22000c1e1900 */
[----:B------:R-:W-:Y:S02]  /*1870*/  @P1 LOP3.LUT R5, R5, R26, RZ, 0x3c, !PT ;  /* 0x0000001a05051212 */ /* 0x000fe400078e3cff */
[----:B------:R-:W-:Y:S02]  /*1880*/  @P2 LOP3.LUT R4, R4, R23, RZ, 0x3c, !PT ;  /* 0x0000001704042212 */ /* 0x000fe400078e3cff */
[----:B------:R-:W-:Y:S01]  /*1890*/  @P2 LOP3.LUT R6, R6, R21, RZ, 0x3c, !PT ;  /* 0x0000001506062212 */ /* 0x000fe200078e3cff */
[----:B------:R-:W4:Y:S01]  /*18a0*/  @P5 LDG.E R23, desc[UR8][R10.64+0x110] ;  /* 0x000110080a175981 */ /* 0x000f22000c1e1900 */
[----:B------:R-:W-:-:S03]  /*18b0*/  @P3 LOP3.LUT R4, R4, R27, RZ, 0x3c, !PT ;  /* 0x0000001b04043212 */ /* 0x000fc600078e3cff */
[----:B------:R-:W4:Y:S01]  /*18c0*/  @P5 LDG.E R21, desc[UR8][R10.64+0x108] ;  /* 0x000108080a155981 */ /* 0x000f22000c1e1900 */
[----:B------:R-:W-:Y:S02]  /*18d0*/  @P6 LOP3.LUT R13, R13, R28, RZ, 0x3c, !PT ;  /* 0x0000001c0d0d6212 */ /* 0x000fe400078e3cff */
[----:B------:R-:W-:Y:S01]  /*18e0*/  @P3 LOP3.LUT R6, R6, R25, RZ, 0x3c, !PT ;  /* 0x0000001906063212 */ /* 0x000fe200078e3cff */
[----:B------:R-:W4:Y:S01]  /*18f0*/  @P0 LDG.E R27, desc[UR8][R10.64+0x130] ;  /* 0x000130080a1b0981 */ /* 0x000f22000c1e1900 */
[----:B------:R-:W-:-:S03]  /*1900*/  @P4 LOP3.LUT R4, R4, R19, RZ, 0x3c, !PT ;  /* 0x0000001304044212 */ /* 0x000fc600078e3cff */
[----:B------:R-:W4:Y:S01]  /*1910*/  @P6 LDG.E R19, desc[UR8][R10.64+0x11c] ;  /* 0x00011c080a136981 */ /* 0x000f22000c1e1900 */
[----:B------:R-:W-:-:S03]  /*1920*/  @P4 LOP3.LUT R6, R6, R29, RZ, 0x3c, !PT ;  /* 0x0000001d06064212 */ /* 0x000fc600078e3cff */
        /* <DEDUP_REMOVED lines=17> */
[----:B------:R-:W-:-:S04]  /*1a40*/  @P5 LOP3.LUT R6, R6, R21, RZ, 0x3c, !PT ;  /* 0x0000001506065212 */ /* 0x000fc800078e3cff */
        /* <DEDUP_REMOVED lines=15> */
[----:B------:R-:W-:Y:S02]  /*1b40*/  ULOP3.LUT UR5, UR6, 0x3, URZ, 0xc0, !UPT ;  /* 0x0000000306057892 */ /* 0x000fe4000f8ec0ff */
[----:B------:R-:W-:Y:S01]  /*1b50*/  UIADD3 UR4, UPT, UPT, UR4, 0x1, URZ ;  /* 0x0000000104047890 */ /* 0x000fe2000fffe0ff */
[----:B------:R2:W-:Y:S03]  /*1b60*/  STG.E.64 desc[UR8][R2.64+0x10], R4 ;  /* 0x0000100402007986 */ /* 0x0005e6000c101b08 */
[----:B------:R-:W-:Y:S01]  /*1b70*/  UISETP.GE.U32.AND UP0, UPT, UR4, UR5, UPT ;  /* 0x000000050400728c */ /* 0x000fe2000bf06070 */
[----:B------:R2:W-:Y:S08]  /*1b80*/  STG.E desc[UR8][R2.64+0x4], R13 ;  /* 0x0000040d02007986 */ /* 0x0005f0000c101908 */
[----:B------:R-:W-:Y:S05]  /*1b90*/  BRA.U !UP0, `(.L_x_47) ;  /* 0xfffffff508047547 */ /* 0x000fea000b83ffff */
.L_x_44:
[----:B------:R-:W-:Y:S01]  /*1ba0*/  UISETP.GT.U32.AND UP0, UPT, UR6, 0x3, UPT ;  /* 0x000000030600788c */ /* 0x000fe2000bf04070 */
[----:B------:R-:W-:Y:S01]  /*1bb0*/  VIADD R0, R0, 0x1 ;  /* 0x0000000100007836 */ /* 0x000fe20000000000 */
[----:B------:R-:W-:Y:S02]  /*1bc0*/  USHF.R.U64 UR4, UR6, 0x2, UR7 ;  /* 0x0000000206047899 */ /* 0x000fe40008001207 */
[----:B------:R-:W-:Y:S02]  /*1bd0*/  UISETP.GT.U32.AND.EX UP0, UPT, UR7, URZ, UPT, UP0 ;  /* 0x000000ff0700728c */ /* 0x000fe4000bf04100 */
[----:B------:R-:W-:-:S03]  /*1be0*/  USHF.R.U32.HI UR5, URZ, 0x2, UR7 ;  /* 0x00000002ff057899 */ /* 0x000fc60008011607 */
[----:B------:R-:W-:-:S04]  /*1bf0*/  UMOV UR6, UR4 ;  /* 0x0000000400067c82 */ /* 0x000fc80008000000 */
[----:B------:R-:W-:Y:S01]  /*1c00*/  UMOV UR7, UR5 ;  /* 0x0000000500077c82 */ /* 0x000fe20008000000 */
[----:B------:R-:W-:Y:S05]  /*1c10*/  BRA.U UP0, `(.L_x_48) ;  /* 0xfffffff100c87547 */ /* 0x000fea000b83ffff */
.L_x_43:
[----:B012---:R-:W0:Y:S01]  /*1c20*/  LDC.64 R6, c[0x0][0x390] ;  /* 0x0000e400ff067b82 */ /* 0x007e220000000a00 */
[----:B------:R-:W-:Y:S04]  /*1c30*/  STG.E.64 desc[UR8][R2.64+0x18], RZ ;  /* 0x000018ff02007986 */ /* 0x000fe8000c101b08 */
[----:B------:R-:W-:Y:S03]  /*1c40*/  STG.E desc[UR8][R2.64+0x20], RZ ;  /* 0x000020ff02007986 */ /* 0x000fe6000c101908 */
[----:B------:R-:W1:Y:S01]  /*1c50*/  LDC R5, c[0x0][0x398] ;  /* 0x0000e600ff057b82 */ /* 0x000e620000000800 */
[----:B------:R-:W-:Y:S01]  /*1c60*/  STG.E.64 desc[UR8][R2.64+0x28], RZ ;  /* 0x000028ff02007986 */ /* 0x000fe2000c101b08 */
[----:B0-----:R-:W-:-:S02]  /*1c70*/  LOP3.LUT R6, R6, 0xaad26b49, RZ, 0x3c, !PT ;  /* 0xaad26b4906067812 */ /* 0x001fc400078e3cff */
[----:B------:R-:W-:-:S03]  /*1c80*/  LOP3.LUT R7, R7, 0xf7dcefdd, RZ, 0x3c, !PT ;  /* 0xf7dcefdd07077812 */ /* 0x000fc600078e3cff */
[----:B------:R-:W-:Y:S02]  /*1c90*/  IMAD R6, R6, 0x4182bed5, RZ ;  /* 0x4182bed506067824 */ /* 0x000fe400078e02ff */
[----:B------:R-:W-:-:S05]  /*1ca0*/  IMAD R7, R7, -0x658354e5, RZ ;  /* 0x9a7cab1b07077824 */ /* 0x000fca00078e02ff */
[----:B------:R-:W-:-:S05]  /*1cb0*/  IADD3 R6, PT, PT, R6, 0x64f0c9, R7 ;  /* 0x0064f0c906067810 */ /* 0x000fca0007ffe007 */
[----:B-1----:R-:W-:-:S05]  /*1cc0*/  IMAD R5, R5, 0x587c5, R6 ;  /* 0x000587c505057824 */ /* 0x002fca00078e0206 */
[----:B------:R-:W-:Y:S01]  /*1cd0*/  STG.E desc[UR8][R2.64], R5 ;  /* 0x0000000502007986 */ /* 0x000fe2000c101908 */
[----:B------:R-:W-:Y:S05]  /*1ce0*/  EXIT ;  /* 0x000000000000794d */ /* 0x000fea0003800000 */
.L_x_49:
        /* <DEDUP_REMOVED lines=9> */
.L_x_52:


//--------------------- .nv.global.init           --------------------------
	.section	.nv.global.init,"aw",@progbits
	.align	4
.nv.global.init:
	.type		mrg32k3aM1SubSeq,@object
	.size		mrg32k3aM1SubSeq,(mrg32k3aM2SubSeq - mrg32k3aM1SubSeq)
mrg32k3aM1SubSeq:
        /*0000*/ 	.byte	0x0b, 0xcc, 0xee, 0x04, 0x73, 0x29, 0x8b, 0x6f, 0xf6, 0x53, 0x03, 0xf6, 0x23, 0xf6, 0xea, 0xda
        /* <DEDUP_REMOVED lines=125> */
	.type		mrg32k3aM2SubSeq,@object
	.size		mrg32k3aM2SubSeq,(mrg32k3aM1 - mrg32k3aM2SubSeq)
mrg32k3aM2SubSeq:
        /* <DEDUP_REMOVED lines=126> */
	.type		mrg32k3aM1,@object
	.size		mrg32k3aM1,(mrg32k3aM1Seq - mrg32k3aM1)
mrg32k3aM1:
        /* <DEDUP_REMOVED lines=144> */
	.type		mrg32k3aM1Seq,@object
	.size		mrg32k3aM1Seq,(mrg32k3aM2 - mrg32k3aM1Seq)
mrg32k3aM1Seq:
        /* <DEDUP_REMOVED lines=144> */
	.type		mrg32k3aM2,@object
	.size		mrg32k3aM2,(mrg32k3aM2Seq - mrg32k3aM2)
mrg32k3aM2:
        /* <DEDUP_REMOVED lines=144> */
	.type		mrg32k3aM2Seq,@object
	.size		mrg32k3aM2Seq,(precalc_xorwow_matrix - mrg32k3aM2Seq)
mrg32k3aM2Seq:
        /* <DEDUP_REMOVED lines=144> */
	.type		precalc_xorwow_matrix,@object
	.size		precalc_xorwow_matrix,(precalc_xorwow_offset_matrix - precalc_xorwow_matrix)
precalc_xorwow_matrix:
        /* <DEDUP_REMOVED lines=6400> */
	.type		precalc_xorwow_offset_matrix,@object
	.size		precalc_xorwow_offset_matrix,(.L_1 - precalc_xorwow_offset_matrix)
precalc_xorwow_offset_matrix:
        /* <DEDUP_REMOVED lines=6400> */
.L_1:


//--------------------- .nv.shared.reserved.0     --------------------------
	.section	.nv.shared.reserved.0,"aw",@nobits
	.weak		__nv_reservedSMEM_offset_0_alias
	.size		__nv_reservedSMEM_offset_0_alias, 0, 64
	.other		__nv_reservedSMEM_offset_0_alias,@"STO_CUDA_RESERVED_SHARED STV_DEFAULT"
__nv_reservedSMEM_offset_0_alias:
	.zero		0
	.zero		64


//--------------------- .nv.constant0.count_node_to_node_intersections --------------------------
	.section	.nv.constant0.count_node_to_node_intersections,"a",@progbits
	.sectionflags	@""
	.align	4
.nv.constant0.count_node_to_node_intersections:
	.zero		920


//--------------------- .nv.constant0.generate_rr_sets --------------------------
	.section	.nv.constant0.generate_rr_sets,"a",@progbits
	.sectionflags	@""
	.align	4
.nv.constant0.generate_rr_sets:
	.zero		960


//--------------------- .nv.constant0.init_rng    --------------------------
	.section	.nv.constant0.init_rng,"a",@progbits
	.sectionflags	@""
	.align	4
.nv.constant0.init_rng:
	.zero		928


//--------------------- SYMBOLS --------------------------

	.type		.nv.reservedSmem.offset0,@object
	.size		.nv.reservedSmem.offset0,0x4
	.type		free,@function
	.type		malloc,@function
